//
// Generated by NVIDIA NVVM Compiler
//
// Compiler Build ID: CL-36424714
// Cuda compilation tools, release 13.0, V13.0.88
// Based on NVVM 20.0.0
//

.version 9.0
.target sm_100
.address_size 64

	// .globl	_Z21initialize_boundariesPfS_fiiii
.func  (.param .align 16 .b8 func_retval0[16]) __internal_trig_reduction_slowpathd
(
	.param .b64 __internal_trig_reduction_slowpathd_param_0
)
;
.global .align 8 .b8 __cudart_i2opi_d[144] = {8, 93, 141, 31, 177, 95, 251, 107, 234, 146, 82, 138, 247, 57, 7, 61, 123, 241, 229, 235, 199, 186, 39, 117, 45, 234, 95, 158, 102, 63, 70, 79, 183, 9, 203, 39, 207, 126, 54, 109, 31, 109, 10, 90, 139, 17, 47, 239, 15, 152, 5, 222, 255, 151, 248, 31, 59, 40, 249, 189, 139, 95, 132, 156, 244, 57, 83, 131, 57, 214, 145, 57, 65, 126, 95, 180, 38, 112, 156, 233, 132, 68, 187, 46, 245, 53, 130, 232, 62, 167, 41, 177, 28, 235, 29, 254, 28, 146, 209, 9, 234, 46, 73, 6, 224, 210, 77, 66, 58, 110, 36, 183, 97, 197, 187, 222, 171, 99, 81, 254, 65, 144, 67, 60, 153, 149, 98, 219, 192, 221, 52, 245, 209, 87, 39, 252, 41, 21, 68, 78, 110, 131, 249, 162};
.global .align 16 .b8 __cudart_sin_cos_coeffs[128] = {70, 210, 176, 44, 241, 229, 90, 190, 146, 227, 172, 105, 227, 29, 199, 62, 161, 98, 219, 25, 160, 1, 42, 191, 24, 8, 17, 17, 17, 17, 129, 63, 84, 85, 85, 85, 85, 85, 197, 191, 0, 0, 0, 0, 0, 0, 0, 0, 0, 0, 0, 0, 0, 0, 0, 0, 100, 129, 253, 32, 131, 255, 168, 189, 40, 133, 239, 193, 167, 238, 33, 62, 217, 230, 6, 142, 79, 126, 146, 190, 233, 188, 221, 25, 160, 1, 250, 62, 71, 93, 193, 22, 108, 193, 86, 191, 81, 85, 85, 85, 85, 85, 165, 63, 0, 0, 0, 0, 0, 0, 224, 191, 0, 0, 0, 0, 0, 0, 240, 63};

.visible .entry _Z21initialize_boundariesPfS_fiiii(
	.param .u64 .ptr .align 1 _Z21initialize_boundariesPfS_fiiii_param_0,
	.param .u64 .ptr .align 1 _Z21initialize_boundariesPfS_fiiii_param_1,
	.param .f32 _Z21initialize_boundariesPfS_fiiii_param_2,
	.param .u32 _Z21initialize_boundariesPfS_fiiii_param_3,
	.param .u32 _Z21initialize_boundariesPfS_fiiii_param_4,
	.param .u32 _Z21initialize_boundariesPfS_fiiii_param_5,
	.param .u32 _Z21initialize_boundariesPfS_fiiii_param_6
)
{
	.reg .pred 	%p<7>;
	.reg .b32 	%r<26>;
	.reg .b32 	%f<3>;
	.reg .b64 	%rd<15>;
	.reg .b64 	%fd<39>;

	ld.param.u64 	%rd3, [_Z21initialize_boundariesPfS_fiiii_param_0];
	ld.param.u64 	%rd4, [_Z21initialize_boundariesPfS_fiiii_param_1];
	ld.param.f32 	%f1, [_Z21initialize_boundariesPfS_fiiii_param_2];
	ld.param.u32 	%r9, [_Z21initialize_boundariesPfS_fiiii_param_3];
	ld.param.u32 	%r10, [_Z21initialize_boundariesPfS_fiiii_param_4];
	ld.param.u32 	%r11, [_Z21initialize_boundariesPfS_fiiii_param_5];
	ld.param.u32 	%r12, [_Z21initialize_boundariesPfS_fiiii_param_6];
	mov.u32 	%r13, %ctaid.x;
	mov.u32 	%r1, %ntid.x;
	mov.u32 	%r14, %tid.x;
	mad.lo.s32 	%r24, %r13, %r1, %r14;
	setp.ge.s32 	%p1, %r24, %r11;
	@%p1 bra 	$L__BB0_7;
	cvt.f64.f32 	%fd9, %f1;
	add.f64 	%fd1, %fd9, %fd9;
	add.s32 	%r15, %r12, -1;
	cvt.rn.f64.s32 	%fd2, %r15;
	mov.u32 	%r16, %nctaid.x;
	mul.lo.s32 	%r3, %r1, %r16;
	cvta.to.global.u64 	%rd1, %rd4;
	cvta.to.global.u64 	%rd2, %rd3;
	mov.u64 	%rd7, __cudart_sin_cos_coeffs;
	mul.wide.s32 	%rd11, %r10, 4;
$L__BB0_2:
	add.s32 	%r17, %r24, %r9;
	cvt.rn.f64.s32 	%fd10, %r17;
	mul.f64 	%fd11, %fd1, %fd10;
	div.rn.f64 	%fd3, %fd11, %fd2;
	abs.f64 	%fd4, %fd3;
	setp.neu.f64 	%p2, %fd4, 0d7FF0000000000000;
	@%p2 bra 	$L__BB0_4;
	mov.f64 	%fd17, 0d0000000000000000;
	mul.rn.f64 	%fd38, %fd3, %fd17;
	mov.b32 	%r25, 0;
	bra.uni 	$L__BB0_6;
$L__BB0_4:
	mul.f64 	%fd12, %fd3, 0d3FE45F306DC9C883;
	cvt.rni.s32.f64 	%r25, %fd12;
	cvt.rn.f64.s32 	%fd13, %r25;
	fma.rn.f64 	%fd14, %fd13, 0dBFF921FB54442D18, %fd3;
	fma.rn.f64 	%fd15, %fd13, 0dBC91A62633145C00, %fd14;
	fma.rn.f64 	%fd38, %fd13, 0dB97B839A252049C0, %fd15;
	setp.ltu.f64 	%p3, %fd4, 0d41E0000000000000;
	@%p3 bra 	$L__BB0_6;
	{ // callseq 0, 0
	.param .b64 param0;
	st.param.f64 	[param0], %fd3;
	.param .align 16 .b8 retval0[16];
	call.uni (retval0), 
	__internal_trig_reduction_slowpathd, 
	(
	param0
	);
	ld.param.f64 	%fd38, [retval0];
	ld.param.b32 	%r25, [retval0+8];
	} // callseq 0
$L__BB0_6:
	shl.b32 	%r20, %r25, 6;
	cvt.u64.u32 	%rd5, %r20;
	and.b64  	%rd6, %rd5, 64;
	add.s64 	%rd8, %rd7, %rd6;
	mul.rn.f64 	%fd18, %fd38, %fd38;
	and.b32  	%r21, %r25, 1;
	setp.eq.b32 	%p4, %r21, 1;
	selp.f64 	%fd19, 0dBDA8FF8320FD8164, 0d3DE5DB65F9785EBA, %p4;
	ld.global.nc.v2.f64 	{%fd20, %fd21}, [%rd8];
	fma.rn.f64 	%fd22, %fd19, %fd18, %fd20;
	fma.rn.f64 	%fd23, %fd22, %fd18, %fd21;
	ld.global.nc.v2.f64 	{%fd24, %fd25}, [%rd8+16];
	fma.rn.f64 	%fd26, %fd23, %fd18, %fd24;
	fma.rn.f64 	%fd27, %fd26, %fd18, %fd25;
	ld.global.nc.v2.f64 	{%fd28, %fd29}, [%rd8+32];
	fma.rn.f64 	%fd30, %fd27, %fd18, %fd28;
	fma.rn.f64 	%fd31, %fd30, %fd18, %fd29;
	fma.rn.f64 	%fd32, %fd31, %fd38, %fd38;
	fma.rn.f64 	%fd33, %fd31, %fd18, 0d3FF0000000000000;
	selp.f64 	%fd34, %fd33, %fd32, %p4;
	and.b32  	%r22, %r25, 2;
	setp.eq.s32 	%p5, %r22, 0;
	mov.f64 	%fd35, 0d0000000000000000;
	sub.f64 	%fd36, %fd35, %fd34;
	selp.f64 	%fd37, %fd34, %fd36, %p5;
	cvt.rn.f32.f64 	%f2, %fd37;
	mul.lo.s32 	%r23, %r24, %r10;
	mul.wide.s32 	%rd9, %r23, 4;
	add.s64 	%rd10, %rd1, %rd9;
	st.global.f32 	[%rd10], %f2;
	add.s64 	%rd12, %rd10, %rd11;
	st.global.f32 	[%rd12+-4], %f2;
	add.s64 	%rd13, %rd2, %rd9;
	st.global.f32 	[%rd13], %f2;
	add.s64 	%rd14, %rd13, %rd11;
	st.global.f32 	[%rd14+-4], %f2;
	add.s32 	%r24, %r24, %r3;
	setp.lt.s32 	%p6, %r24, %r11;
	@%p6 bra 	$L__BB0_2;
$L__BB0_7:
	ret;

}
	// .globl	_Z13jacobi_kernelILi32ELi32EEvPfPKfS0_iiiS0_iS0_i
.visible .entry _Z13jacobi_kernelILi32ELi32EEvPfPKfS0_iiiS0_iS0_i(
	.param .u64 .ptr .align 1 _Z13jacobi_kernelILi32ELi32EEvPfPKfS0_iiiS0_iS0_i_param_0,
	.param .u64 .ptr .align 1 _Z13jacobi_kernelILi32ELi32EEvPfPKfS0_iiiS0_iS0_i_param_1,
	.param .u64 .ptr .align 1 _Z13jacobi_kernelILi32ELi32EEvPfPKfS0_iiiS0_iS0_i_param_2,
	.param .u32 _Z13jacobi_kernelILi32ELi32EEvPfPKfS0_iiiS0_iS0_i_param_3,
	.param .u32 _Z13jacobi_kernelILi32ELi32EEvPfPKfS0_iiiS0_iS0_i_param_4,
	.param .u32 _Z13jacobi_kernelILi32ELi32EEvPfPKfS0_iiiS0_iS0_i_param_5,
	.param .u64 .ptr .align 1 _Z13jacobi_kernelILi32ELi32EEvPfPKfS0_iiiS0_iS0_i_param_6,
	.param .u32 _Z13jacobi_kernelILi32ELi32EEvPfPKfS0_iiiS0_iS0_i_param_7,
	.param .u64 .ptr .align 1 _Z13jacobi_kernelILi32ELi32EEvPfPKfS0_iiiS0_iS0_i_param_8,
	.param .u32 _Z13jacobi_kernelILi32ELi32EEvPfPKfS0_iiiS0_iS0_i_param_9
)
{
	.reg .pred 	%p<6>;
	.reg .b32 	%r<28>;
	.reg .b32 	%f<16>;
	.reg .b64 	%rd<22>;

	ld.param.u64 	%rd2, [_Z13jacobi_kernelILi32ELi32EEvPfPKfS0_iiiS0_iS0_i_param_0];
	ld.param.u64 	%rd3, [_Z13jacobi_kernelILi32ELi32EEvPfPKfS0_iiiS0_iS0_i_param_1];
	ld.param.u64 	%rd4, [_Z13jacobi_kernelILi32ELi32EEvPfPKfS0_iiiS0_iS0_i_param_2];
	ld.param.u32 	%r8, [_Z13jacobi_kernelILi32ELi32EEvPfPKfS0_iiiS0_iS0_i_param_3];
	ld.param.u32 	%r4, [_Z13jacobi_kernelILi32ELi32EEvPfPKfS0_iiiS0_iS0_i_param_4];
	ld.param.u32 	%r9, [_Z13jacobi_kernelILi32ELi32EEvPfPKfS0_iiiS0_iS0_i_param_5];
	ld.param.u64 	%rd5, [_Z13jacobi_kernelILi32ELi32EEvPfPKfS0_iiiS0_iS0_i_param_6];
	ld.param.u32 	%r6, [_Z13jacobi_kernelILi32ELi32EEvPfPKfS0_iiiS0_iS0_i_param_7];
	ld.param.u64 	%rd6, [_Z13jacobi_kernelILi32ELi32EEvPfPKfS0_iiiS0_iS0_i_param_8];
	ld.param.u32 	%r7, [_Z13jacobi_kernelILi32ELi32EEvPfPKfS0_iiiS0_iS0_i_param_9];
	mov.u32 	%r10, %ctaid.y;
	mov.u32 	%r11, %ntid.y;
	mov.u32 	%r12, %tid.y;
	mad.lo.s32 	%r1, %r10, %r11, %r12;
	add.s32 	%r2, %r8, %r1;
	mov.u32 	%r13, %ctaid.x;
	mov.u32 	%r14, %ntid.x;
	mov.u32 	%r15, %tid.x;
	mad.lo.s32 	%r16, %r13, %r14, %r15;
	add.s32 	%r3, %r16, 1;
	setp.ge.s32 	%p1, %r2, %r4;
	add.s32 	%r18, %r9, -1;
	setp.ge.s32 	%p2, %r3, %r18;
	mov.f32 	%f15, 0f00000000;
	or.pred  	%p3, %p1, %p2;
	@%p3 bra 	$L__BB1_6;
	cvta.to.global.u64 	%rd7, %rd3;
	cvta.to.global.u64 	%rd8, %rd2;
	mul.lo.s32 	%r19, %r9, %r2;
	add.s32 	%r20, %r19, %r3;
	mul.wide.s32 	%rd9, %r20, 4;
	add.s64 	%rd1, %rd7, %rd9;
	ld.global.nc.f32 	%f5, [%rd1+4];
	ld.global.nc.f32 	%f6, [%rd1+-4];
	add.f32 	%f7, %f5, %f6;
	add.s32 	%r21, %r19, %r9;
	mul.wide.s32 	%rd10, %r9, 4;
	add.s64 	%rd11, %rd1, %rd10;
	ld.global.nc.f32 	%f8, [%rd11];
	add.f32 	%f9, %f7, %f8;
	shl.b32 	%r22, %r9, 1;
	sub.s32 	%r23, %r21, %r22;
	add.s32 	%r24, %r23, %r3;
	mul.wide.s32 	%rd12, %r24, 4;
	add.s64 	%rd13, %rd7, %rd12;
	ld.global.nc.f32 	%f10, [%rd13];
	add.f32 	%f11, %f9, %f10;
	mul.f32 	%f1, %f11, 0f3E800000;
	add.s64 	%rd14, %rd8, %rd9;
	st.global.f32 	[%rd14], %f1;
	setp.ne.s32 	%p4, %r1, 0;
	@%p4 bra 	$L__BB1_3;
	mad.lo.s32 	%r25, %r6, %r9, %r3;
	cvta.to.global.u64 	%rd15, %rd5;
	mul.wide.s32 	%rd16, %r25, 4;
	add.s64 	%rd17, %rd15, %rd16;
	st.global.f32 	[%rd17], %f1;
$L__BB1_3:
	add.s32 	%r26, %r4, -1;
	setp.ne.s32 	%p5, %r26, %r2;
	@%p5 bra 	$L__BB1_5;
	mad.lo.s32 	%r27, %r7, %r9, %r3;
	cvta.to.global.u64 	%rd18, %rd6;
	mul.wide.s32 	%rd19, %r27, 4;
	add.s64 	%rd20, %rd18, %rd19;
	st.global.f32 	[%rd20], %f1;
$L__BB1_5:
	ld.global.nc.f32 	%f12, [%rd1];
	sub.f32 	%f13, %f1, %f12;
	fma.rn.f32 	%f15, %f13, %f13, 0f00000000;
$L__BB1_6:
	cvta.to.global.u64 	%rd21, %rd4;
	atom.global.add.f32 	%f14, [%rd21], %f15;
	ret;

}
.func  (.param .align 16 .b8 func_retval0[16]) __internal_trig_reduction_slowpathd(
	.param .b64 __internal_trig_reduction_slowpathd_param_0
)
{
	.local .align 8 .b8 	__local_depot2[40];
	.reg .b64 	%SP;
	.reg .b64 	%SPL;
	.reg .pred 	%p<10>;
	.reg .b32 	%r<47>;
	.reg .b64 	%rd<74>;
	.reg .b64 	%fd<5>;

	mov.u64 	%SPL, __local_depot2;
	ld.param.f64 	%fd4, [__internal_trig_reduction_slowpathd_param_0];
	add.u64 	%rd1, %SPL, 0;
	{
	.reg .b32 %temp; 
	mov.b64 	{%temp, %r1}, %fd4;
	}
	shr.u32 	%r2, %r1, 20;
	and.b32  	%r3, %r2, 2047;
	setp.eq.s32 	%p1, %r3, 2047;
	mov.b32 	%r46, 0;
	@%p1 bra 	$L__BB2_9;
	add.s32 	%r20, %r3, -1024;
	mov.b64 	%rd20, %fd4;
	shl.b64 	%rd2, %rd20, 11;
	shr.u32 	%r4, %r20, 6;
	sub.s32 	%r45, 15, %r4;
	sub.s32 	%r21, 19, %r4;
	setp.lt.u32 	%p2, %r20, 128;
	selp.b32 	%r6, 18, %r21, %p2;
	setp.ge.s32 	%p3, %r45, %r6;
	mov.b64 	%rd70, 0;
	@%p3 bra 	$L__BB2_4;
	add.s32 	%r23, %r6, %r4;
	neg.s32 	%r43, %r23;
	or.b64  	%rd3, %rd2, -9223372036854775808;
	mov.b64 	%rd70, 0;
	mov.b32 	%r42, 0;
	mov.u64 	%rd25, __cudart_i2opi_d;
	mov.u32 	%r44, %r45;
$L__BB2_3:
	.pragma "nounroll";
	mul.wide.s32 	%rd22, %r42, 8;
	add.s64 	%rd23, %rd1, %rd22;
	mul.wide.s32 	%rd24, %r44, 8;
	add.s64 	%rd26, %rd25, %rd24;
	ld.global.nc.u64 	%rd27, [%rd26];
	{
	.reg .u32 %r0, %r1, %r2, %r3, %alo, %ahi, %blo, %bhi, %clo, %chi;
	mov.b64 	{%alo,%ahi}, %rd27;
	mov.b64 	{%blo,%bhi}, %rd3;
	mov.b64 	{%clo,%chi}, %rd70;
	mad.lo.cc.u32 	%r0, %alo, %blo, %clo;
	madc.hi.cc.u32 	%r1, %alo, %blo, %chi;
	madc.hi.u32 	%r2, %alo, %bhi, 0;
	mad.lo.cc.u32 	%r1, %alo, %bhi, %r1;
	madc.hi.cc.u32 	%r2, %ahi, %blo, %r2;
	madc.hi.u32 	%r3, %ahi, %bhi, 0;
	mad.lo.cc.u32 	%r1, %ahi, %blo, %r1;
	madc.lo.cc.u32 	%r2, %ahi, %bhi, %r2;
	addc.u32 	%r3, %r3, 0;
	mov.b64 	%rd28, {%r0,%r1};
	mov.b64 	%rd70, {%r2,%r3};
	}
	st.local.u64 	[%rd23], %rd28;
	add.s32 	%r44, %r44, 1;
	add.s32 	%r43, %r43, 1;
	add.s32 	%r42, %r42, 1;
	setp.ne.s32 	%p4, %r43, -15;
	mov.u32 	%r45, %r6;
	@%p4 bra 	$L__BB2_3;
$L__BB2_4:
	cvt.s64.s32 	%rd29, %r45;
	cvt.u64.u32 	%rd30, %r4;
	add.s64 	%rd31, %rd30, %rd29;
	shl.b64 	%rd32, %rd31, 3;
	add.s64 	%rd33, %rd1, %rd32;
	st.local.u64 	[%rd33+-120], %rd70;
	and.b32  	%r15, %r2, 63;
	ld.local.u64 	%rd72, [%rd1+16];
	ld.local.u64 	%rd71, [%rd1+24];
	setp.eq.s32 	%p5, %r15, 0;
	@%p5 bra 	$L__BB2_6;
	shl.b64 	%rd34, %rd71, %r15;
	shr.u64 	%rd35, %rd72, 1;
	xor.b32  	%r24, %r15, 63;
	shr.u64 	%rd36, %rd35, %r24;
	or.b64  	%rd71, %rd34, %rd36;
	ld.local.u64 	%rd37, [%rd1+8];
	shl.b64 	%rd38, %rd72, %r15;
	shr.u64 	%rd39, %rd37, 1;
	shr.u64 	%rd40, %rd39, %r24;
	or.b64  	%rd72, %rd38, %rd40;
$L__BB2_6:
	and.b32  	%r25, %r1, -2147483648;
	shr.u64 	%rd41, %rd71, 62;
	cvt.u32.u64 	%r26, %rd41;
	mov.b64 	{%r27, %r28}, %rd71;
	mov.b64 	{%r29, %r30}, %rd72;
	shf.l.wrap.b32 	%r31, %r30, %r27, 2;
	shf.l.wrap.b32 	%r32, %r27, %r28, 2;
	mov.b64 	%rd42, {%r31, %r32};
	shl.b64 	%rd43, %rd72, 2;
	shr.u64 	%rd44, %rd42, 63;
	cvt.u32.u64 	%r33, %rd44;
	add.s32 	%r34, %r33, %r26;
	setp.eq.s32 	%p6, %r25, 0;
	neg.s32 	%r35, %r34;
	selp.b32 	%r46, %r34, %r35, %p6;
	setp.gt.s64 	%p7, %rd42, -1;
	mov.b64 	%rd45, 0;
	{
	.reg .u32 %r0, %r1, %r2, %r3, %a0, %a1, %a2, %a3, %b0, %b1, %b2, %b3;
	mov.b64 	{%a0,%a1}, %rd45;
	mov.b64 	{%a2,%a3}, %rd45;
	mov.b64 	{%b0,%b1}, %rd43;
	mov.b64 	{%b2,%b3}, %rd42;
	sub.cc.u32 	%r0, %a0, %b0;
	subc.cc.u32 	%r1, %a1, %b1;
	subc.cc.u32 	%r2, %a2, %b2;
	subc.u32 	%r3, %a3, %b3;
	mov.b64 	%rd46, {%r0,%r1};
	mov.b64 	%rd47, {%r2,%r3};
	}
	xor.b32  	%r36, %r25, -2147483648;
	selp.b64 	%rd73, %rd42, %rd47, %p7;
	selp.b64 	%rd14, %rd43, %rd46, %p7;
	selp.b32 	%r17, %r25, %r36, %p7;
	clz.b64 	%r37, %rd73;
	cvt.u64.u32 	%rd15, %r37;
	setp.eq.s32 	%p8, %r37, 0;
	@%p8 bra 	$L__BB2_8;
	cvt.u32.u64 	%r38, %rd15;
	and.b32  	%r39, %r38, 63;
	shl.b64 	%rd48, %rd73, %r39;
	shr.u64 	%rd49, %rd14, 1;
	not.b32 	%r40, %r38;
	and.b32  	%r41, %r40, 63;
	shr.u64 	%rd50, %rd49, %r41;
	or.b64  	%rd73, %rd48, %rd50;
$L__BB2_8:
	mov.b64 	%rd51, -3958705157555305931;
	{
	.reg .u32 %r0, %r1, %r2, %r3, %alo, %ahi, %blo, %bhi;
	mov.b64 	{%alo,%ahi}, %rd73;
	mov.b64 	{%blo,%bhi}, %rd51;
	mul.lo.u32 	%r0, %alo, %blo;
	mul.hi.u32 	%r1, %alo, %blo;
	mad.lo.cc.u32 	%r1, %alo, %bhi, %r1;
	madc.hi.u32 	%r2, %alo, %bhi, 0;
	mad.lo.cc.u32 	%r1, %ahi, %blo, %r1;
	madc.hi.cc.u32 	%r2, %ahi, %blo, %r2;
	madc.hi.u32 	%r3, %ahi, %bhi, 0;
	mad.lo.cc.u32 	%r2, %ahi, %bhi, %r2;
	addc.u32 	%r3, %r3, 0;
	mov.b64 	%rd52, {%r0,%r1};
	mov.b64 	%rd53, {%r2,%r3};
	}
	setp.gt.s64 	%p9, %rd53, 0;
	{
	.reg .u32 %r0, %r1, %r2, %r3, %a0, %a1, %a2, %a3, %b0, %b1, %b2, %b3;
	mov.b64 	{%a0,%a1}, %rd52;
	mov.b64 	{%a2,%a3}, %rd53;
	mov.b64 	{%b0,%b1}, %rd52;
	mov.b64 	{%b2,%b3}, %rd53;
	add.cc.u32 	%r0, %a0, %b0;
	addc.cc.u32 	%r1, %a1, %b1;
	addc.cc.u32 	%r2, %a2, %b2;
	addc.u32 	%r3, %a3, %b3;
	mov.b64 	%rd54, {%r0,%r1};
	mov.b64 	%rd55, {%r2,%r3};
	}
	selp.b64 	%rd56, %rd55, %rd53, %p9;
	selp.s64 	%rd57, -1, 0, %p9;
	sub.s64 	%rd58, %rd57, %rd15;
	cvt.u64.u32 	%rd59, %r17;
	shl.b64 	%rd60, %rd59, 32;
	add.s64 	%rd61, %rd56, 1;
	shr.u64 	%rd62, %rd61, 10;
	add.s64 	%rd63, %rd62, 1;
	shr.u64 	%rd64, %rd63, 1;
	shl.b64 	%rd65, %rd58, 52;
	add.s64 	%rd66, %rd65, %rd64;
	add.s64 	%rd67, %rd66, 4602678819172646912;
	or.b64  	%rd68, %rd67, %rd60;
	mov.b64 	%fd4, %rd68;
$L__BB2_9:
	st.param.f64 	[func_retval0], %fd4;
	st.param.b32 	[func_retval0+8], %r46;
	ret;

}


// ===== COMPILED SASS (sm_100) =====

	.target	sm_100

	.elftype	@"ET_EXEC"


//--------------------- .note.nv.tkinfo           --------------------------
	.section	.note.nv.tkinfo,"",@"SHT_NOTE"
	.sectionflags	@"SHF_NOTE_NV_TKINFO"
	.tkinfo
        /*0018*/ 	.word	0x00000002
        /*0030*/ 	.string	""
        /*0030*/ 	.string	"ptxas"
        /*0030*/ 	.string	"Cuda compilation tools, release 13.0, V13.0.88"
        /*0030*/ 	.string	"Build cuda_13.0.r13.0/compiler.36424714_0"
        /*0030*/ 	.string	"-arch sm_100 -m 64 "



//--------------------- .note.nv.cuinfo           --------------------------
	.section	.note.nv.cuinfo,"",@"SHT_NOTE"
	.sectionflags	@"SHF_NOTE_NV_CUINFO"
        /*0018*/ 	.short	0x0002
        /*001a*/ 	.short	0x0064
        /*001c*/ 	.short	0x0082
	.zero		2


//--------------------- .nv.info                  --------------------------
	.section	.nv.info,"",@"SHT_CUDA_INFO"
	.align	4


	//----- nvinfo : EIATTR_REGCOUNT
	.align		4
        /*0000*/ 	.byte	0x04, 0x2f
        /*0002*/ 	.short	(.L_3 - .L_2)
	.align		4
.L_2:
        /*0004*/ 	.word	index@(_Z21initialize_boundariesPfS_fiiii)
        /*0008*/ 	.word	0x00000020


	//----- nvinfo : EIATTR_FRAME_SIZE
	.align		4
.L_3:
        /*000c*/ 	.byte	0x04, 0x11
        /*000e*/ 	.short	(.L_5 - .L_4)
	.align		4
.L_4:
        /*0010*/ 	.word	index@($_Z21initialize_boundariesPfS_fiiii$__internal_trig_reduction_slowpathd)
        /*0014*/ 	.word	0x00000028


	//----- nvinfo : EIATTR_FRAME_SIZE
	.align		4
.L_5:
        /*0018*/ 	.byte	0x04, 0x11
        /*001a*/ 	.short	(.L_7 - .L_6)
	.align		4
.L_6:
        /*001c*/ 	.word	index@($__internal_0_$__cuda_sm20_div_rn_f64_full)
        /*0020*/ 	.word	0x00000028


	//----- nvinfo : EIATTR_FRAME_SIZE
	.align		4
.L_7:
        /*0024*/ 	.byte	0x04, 0x11
        /*0026*/ 	.short	(.L_9 - .L_8)
	.align		4
.L_8:
        /*0028*/ 	.word	index@(_Z21initialize_boundariesPfS_fiiii)
        /*002c*/ 	.word	0x00000028


	//----- nvinfo : EIATTR_REGCOUNT
	.align		4
.L_9:
        /*0030*/ 	.byte	0x04, 0x2f
        /*0032*/ 	.short	(.L_11 - .L_10)
	.align		4
.L_10:
        /*0034*/ 	.word	index@(_Z13jacobi_kernelILi32ELi32EEvPfPKfS0_iiiS0_iS0_i)
        /*0038*/ 	.word	0x00000019


	//----- nvinfo : EIATTR_FRAME_SIZE
	.align		4
.L_11:
        /*003c*/ 	.byte	0x04, 0x11
        /*003e*/ 	.short	(.L_13 - .L_12)
	.align		4
.L_12:
        /*0040*/ 	.word	index@(_Z13jacobi_kernelILi32ELi32EEvPfPKfS0_iiiS0_iS0_i)
        /*0044*/ 	.word	0x00000000


	//----- nvinfo : EIATTR_MIN_STACK_SIZE
	.align		4
.L_13:
        /*0048*/ 	.byte	0x04, 0x12
        /*004a*/ 	.short	(.L_15 - .L_14)
	.align		4
.L_14:
        /*004c*/ 	.word	index@(_Z13jacobi_kernelILi32ELi32EEvPfPKfS0_iiiS0_iS0_i)
        /*0050*/ 	.word	0x00000000


	//----- nvinfo : EIATTR_MIN_STACK_SIZE
	.align		4
.L_15:
        /*0054*/ 	.byte	0x04, 0x12
        /*0056*/ 	.short	(.L_17 - .L_16)
	.align		4
.L_16:
        /*0058*/ 	.word	index@(_Z21initialize_boundariesPfS_fiiii)
        /*005c*/ 	.word	0x00000028
.L_17:


//--------------------- .nv.compat                --------------------------
	.section	.nv.compat,"",@"SHT_CUDA_COMPAT_INFO"
	.align	4
        /*0000*/ 	.byte	0x02, 0x09, 0x00, 0x00, 0x02, 0x02, 0x01, 0x00, 0x02, 0x05, 0x05, 0x00, 0x03, 0x07, 0x01, 0x01
        /*0010*/ 	.byte	0x02, 0x03, 0x00, 0x00, 0x02, 0x06, 0x01, 0x00, 0x04, 0x0b, 0x08, 0x00, 0x01, 0x00, 0x00, 0x00
        /*0020*/ 	.byte	0x00, 0x00, 0x00, 0x00


//--------------------- .nv.info._Z13jacobi_kernelILi32ELi32EEvPfPKfS0_iiiS0_iS0_i --------------------------
	.section	.nv.info._Z13jacobi_kernelILi32ELi32EEvPfPKfS0_iiiS0_iS0_i,"",@"SHT_CUDA_INFO"
	.sectionflags	@""
	.align	4


	//----- nvinfo : EIATTR_CUDA_API_VERSION
	.align		4
        /*0000*/ 	.byte	0x04, 0x37
        /*0002*/ 	.short	(.L_19 - .L_18)
.L_18:
        /*0004*/ 	.word	0x00000082


	//----- nvinfo : EIATTR_KPARAM_INFO
	.align		4
.L_19:
        /*0008*/ 	.byte	0x04, 0x17
        /*000a*/ 	.short	(.L_21 - .L_20)
.L_20:
        /*000c*/ 	.word	0x00000000
        /*0010*/ 	.short	0x0009
        /*0012*/ 	.short	0x0040
        /*0014*/ 	.byte	0x00, 0xf0, 0x11, 0x00


	//----- nvinfo : EIATTR_KPARAM_INFO
	.align		4
.L_21:
        /*0018*/ 	.byte	0x04, 0x17
        /*001a*/ 	.short	(.L_23 - .L_22)
.L_22:
        /*001c*/ 	.word	0x00000000
        /*0020*/ 	.short	0x0008
        /*0022*/ 	.short	0x0038
        /*0024*/ 	.byte	0x00, 0xf5, 0x21, 0x00


	//----- nvinfo : EIATTR_KPARAM_INFO
	.align		4
.L_23:
        /*0028*/ 	.byte	0x04, 0x17
        /*002a*/ 	.short	(.L_25 - .L_24)
.L_24:
        /*002c*/ 	.word	0x00000000
        /*0030*/ 	.short	0x0007
        /*0032*/ 	.short	0x0030
        /*0034*/ 	.byte	0x00, 0xf0, 0x11, 0x00


	//----- nvinfo : EIATTR_KPARAM_INFO
	.align		4
.L_25:
        /*0038*/ 	.byte	0x04, 0x17
        /*003a*/ 	.short	(.L_27 - .L_26)
.L_26:
        /*003c*/ 	.word	0x00000000
        /*0040*/ 	.short	0x0006
        /*0042*/ 	.short	0x0028
        /*0044*/ 	.byte	0x00, 0xf5, 0x21, 0x00


	//----- nvinfo : EIATTR_KPARAM_INFO
	.align		4
.L_27:
        /*0048*/ 	.byte	0x04, 0x17
        /*004a*/ 	.short	(.L_29 - .L_28)
.L_28:
        /*004c*/ 	.word	0x00000000
        /*0050*/ 	.short	0x0005
        /*0052*/ 	.short	0x0020
        /*0054*/ 	.byte	0x00, 0xf0, 0x11, 0x00


	//----- nvinfo : EIATTR_KPARAM_INFO
	.align		4
.L_29:
        /*0058*/ 	.byte	0x04, 0x17
        /*005a*/ 	.short	(.L_31 - .L_30)
.L_30:
        /*005c*/ 	.word	0x00000000
        /*0060*/ 	.short	0x0004
        /*0062*/ 	.short	0x001c
        /*0064*/ 	.byte	0x00, 0xf0, 0x11, 0x00


	//----- nvinfo : EIATTR_KPARAM_INFO
	.align		4
.L_31:
        /*0068*/ 	.byte	0x04, 0x17
        /*006a*/ 	.short	(.L_33 - .L_32)
.L_32:
        /*006c*/ 	.word	0x00000000
        /*0070*/ 	.short	0x0003
        /*0072*/ 	.short	0x0018
        /*0074*/ 	.byte	0x00, 0xf0, 0x11, 0x00


	//----- nvinfo : EIATTR_KPARAM_INFO
	.align		4
.L_33:
        /*0078*/ 	.byte	0x04, 0x17
        /*007a*/ 	.short	(.L_35 - .L_34)
.L_34:
        /*007c*/ 	.word	0x00000000
        /*0080*/ 	.short	0x0002
        /*0082*/ 	.short	0x0010
        /*0084*/ 	.byte	0x00, 0xf5, 0x21, 0x00


	//----- nvinfo : EIATTR_KPARAM_INFO
	.align		4
.L_35:
        /*0088*/ 	.byte	0x04, 0x17
        /*008a*/ 	.short	(.L_37 - .L_36)
.L_36:
        /*008c*/ 	.word	0x00000000
        /*0090*/ 	.short	0x0001
        /*0092*/ 	.short	0x0008
        /*0094*/ 	.byte	0x00, 0xf5, 0x21, 0x00


	//----- nvinfo : EIATTR_KPARAM_INFO
	.align		4
.L_37:
        /*0098*/ 	.byte	0x04, 0x17
        /*009a*/ 	.short	(.L_39 - .L_38)
.L_38:
        /*009c*/ 	.word	0x00000000
        /*00a0*/ 	.short	0x0000
        /*00a2*/ 	.short	0x0000
        /*00a4*/ 	.byte	0x00, 0xf5, 0x21, 0x00


	//----- nvinfo : EIATTR_SPARSE_MMA_MASK
	.align		4
.L_39:
        /*00a8*/ 	.byte	0x03, 0x50
        /*00aa*/ 	.short	0x0000


	//----- nvinfo : EIATTR_MAXREG_COUNT
	.align		4
        /*00ac*/ 	.byte	0x03, 0x1b
        /*00ae*/ 	.short	0x00ff


	//----- nvinfo : EIATTR_MERCURY_ISA_VERSION
	.align		4
        /*00b0*/ 	.byte	0x03, 0x5f
        /*00b2*/ 	.short	0x0101


	//----- nvinfo : EIATTR_VRC_CTA_INIT_COUNT
	.align		4
        /*00b4*/ 	.byte	0x02, 0x4a
	.zero		1
	.zero		1


	//----- nvinfo : EIATTR_EXIT_INSTR_OFFSETS
	.align		4
        /*00b8*/ 	.byte	0x04, 0x1c
        /*00ba*/ 	.short	(.L_41 - .L_40)


	//   ....[0]....
.L_40:
        /*00bc*/ 	.word	0x000003b0


	//----- nvinfo : EIATTR_CRS_STACK_SIZE
	.align		4
.L_41:
        /*00c0*/ 	.byte	0x04, 0x1e
        /*00c2*/ 	.short	(.L_43 - .L_42)
.L_42:
        /*00c4*/ 	.word	0x00000000


	//----- nvinfo : EIATTR_CBANK_PARAM_SIZE
	.align		4
.L_43:
        /*00c8*/ 	.byte	0x03, 0x19
        /*00ca*/ 	.short	0x0044


	//----- nvinfo : EIATTR_PARAM_CBANK
	.align		4
        /*00cc*/ 	.byte	0x04, 0x0a
        /*00ce*/ 	.short	(.L_45 - .L_44)
	.align		4
.L_44:
        /*00d0*/ 	.word	index@(.nv.constant0._Z13jacobi_kernelILi32ELi32EEvPfPKfS0_iiiS0_iS0_i)
        /*00d4*/ 	.short	0x0380
        /*00d6*/ 	.short	0x0044


	//----- nvinfo : EIATTR_SW_WAR
	.align		4
.L_45:
        /*00d8*/ 	.byte	0x04, 0x36
        /*00da*/ 	.short	(.L_47 - .L_46)
.L_46:
        /*00dc*/ 	.word	0x00000008
.L_47:


//--------------------- .nv.info._Z21initialize_boundariesPfS_fiiii --------------------------
	.section	.nv.info._Z21initialize_boundariesPfS_fiiii,"",@"SHT_CUDA_INFO"
	.sectionflags	@""
	.align	4


	//----- nvinfo : EIATTR_CUDA_API_VERSION
	.align		4
        /*0000*/ 	.byte	0x04, 0x37
        /*0002*/ 	.short	(.L_49 - .L_48)
.L_48:
        /*0004*/ 	.word	0x00000082


	//----- nvinfo : EIATTR_KPARAM_INFO
	.align		4
.L_49:
        /*0008*/ 	.byte	0x04, 0x17
        /*000a*/ 	.short	(.L_51 - .L_50)
.L_50:
        /*000c*/ 	.word	0x00000000
        /*0010*/ 	.short	0x0006
        /*0012*/ 	.short	0x0020
        /*0014*/ 	.byte	0x00, 0xf0, 0x11, 0x00


	//----- nvinfo : EIATTR_KPARAM_INFO
	.align		4
.L_51:
        /*0018*/ 	.byte	0x04, 0x17
        /*001a*/ 	.short	(.L_53 - .L_52)
.L_52:
        /*001c*/ 	.word	0x00000000
        /*0020*/ 	.short	0x0005
        /*0022*/ 	.short	0x001c
        /*0024*/ 	.byte	0x00, 0xf0, 0x11, 0x00


	//----- nvinfo : EIATTR_KPARAM_INFO
	.align		4
.L_53:
        /*0028*/ 	.byte	0x04, 0x17
        /*002a*/ 	.short	(.L_55 - .L_54)
.L_54:
        /*002c*/ 	.word	0x00000000
        /*0030*/ 	.short	0x0004
        /*0032*/ 	.short	0x0018
        /*0034*/ 	.byte	0x00, 0xf0, 0x11, 0x00


	//----- nvinfo : EIATTR_KPARAM_INFO
	.align		4
.L_55:
        /*0038*/ 	.byte	0x04, 0x17
        /*003a*/ 	.short	(.L_57 - .L_56)
.L_56:
        /*003c*/ 	.word	0x00000000
        /*0040*/ 	.short	0x0003
        /*0042*/ 	.short	0x0014
        /*0044*/ 	.byte	0x00, 0xf0, 0x11, 0x00


	//----- nvinfo : EIATTR_KPARAM_INFO
	.align		4
.L_57:
        /*0048*/ 	.byte	0x04, 0x17
        /*004a*/ 	.short	(.L_59 - .L_58)
.L_58:
        /*004c*/ 	.word	0x00000000
        /*0050*/ 	.short	0x0002
        /*0052*/ 	.short	0x0010
        /*0054*/ 	.byte	0x00, 0xf0, 0x11, 0x00


	//----- nvinfo : EIATTR_KPARAM_INFO
	.align		4
.L_59:
        /*0058*/ 	.byte	0x04, 0x17
        /*005a*/ 	.short	(.L_61 - .L_60)
.L_60:
        /*005c*/ 	.word	0x00000000
        /*0060*/ 	.short	0x0001
        /*0062*/ 	.short	0x0008
        /*0064*/ 	.byte	0x00, 0xf5, 0x21, 0x00


	//----- nvinfo : EIATTR_KPARAM_INFO
	.align		4
.L_61:
        /*0068*/ 	.byte	0x04, 0x17
        /*006a*/ 	.short	(.L_63 - .L_62)
.L_62:
        /*006c*/ 	.word	0x00000000
        /*0070*/ 	.short	0x0000
        /*0072*/ 	.short	0x0000
        /*0074*/ 	.byte	0x00, 0xf5, 0x21, 0x00


	//----- nvinfo : EIATTR_SPARSE_MMA_MASK
	.align		4
.L_63:
        /*0078*/ 	.byte	0x03, 0x50
        /*007a*/ 	.short	0x0000


	//----- nvinfo : EIATTR_MAXREG_COUNT
	.align		4
        /*007c*/ 	.byte	0x03, 0x1b
        /*007e*/ 	.short	0x00ff


	//----- nvinfo : EIATTR_MERCURY_ISA_VERSION
	.align		4
        /*0080*/ 	.byte	0x03, 0x5f
        /*0082*/ 	.short	0x0101


	//----- nvinfo : EIATTR_VRC_CTA_INIT_COUNT
	.align		4
        /*0084*/ 	.byte	0x02, 0x4a
	.zero		1
	.zero		1


	//----- nvinfo : EIATTR_EXIT_INSTR_OFFSETS
	.align		4
        /*0088*/ 	.byte	0x04, 0x1c
        /*008a*/ 	.short	(.L_65 - .L_64)


	//   ....[0]....
.L_64:
        /*008c*/ 	.word	0x00000080


	//   ....[1]....
        /*0090*/ 	.word	0x00000730


	//----- nvinfo : EIATTR_CRS_STACK_SIZE
	.align		4
.L_65:
        /*0094*/ 	.byte	0x04, 0x1e
        /*0096*/ 	.short	(.L_67 - .L_66)
.L_66:
        /*0098*/ 	.word	0x00000000


	//----- nvinfo : EIATTR_CBANK_PARAM_SIZE
	.align		4
.L_67:
        /*009c*/ 	.byte	0x03, 0x19
        /*009e*/ 	.short	0x0024


	//----- nvinfo : EIATTR_PARAM_CBANK
	.align		4
        /*00a0*/ 	.byte	0x04, 0x0a
        /*00a2*/ 	.short	(.L_69 - .L_68)
	.align		4
.L_68:
        /*00a4*/ 	.word	index@(.nv.constant0._Z21initialize_boundariesPfS_fiiii)
        /*00a8*/ 	.short	0x0380
        /*00aa*/ 	.short	0x0024


	//----- nvinfo : EIATTR_SW_WAR
	.align		4
.L_69:
        /*00ac*/ 	.byte	0x04, 0x36
        /*00ae*/ 	.short	(.L_71 - .L_70)
.L_70:
        /*00b0*/ 	.word	0x00000008
.L_71:


//--------------------- .nv.callgraph             --------------------------
	.section	.nv.callgraph,"",@"SHT_CUDA_CALLGRAPH"
	.align	4
	.sectionentsize	8
	.align		4
        /*0000*/ 	.word	0x00000000
	.align		4
        /*0004*/ 	.word	0xffffffff
	.align		4
        /*0008*/ 	.word	0x00000000
	.align		4
        /*000c*/ 	.word	0xfffffffe
	.align		4
        /*0010*/ 	.word	0x00000000
	.align		4
        /*0014*/ 	.word	0xfffffffd
	.align		4
        /*0018*/ 	.word	0x00000000
	.align		4
        /*001c*/ 	.word	0xfffffffc


//--------------------- .nv.constant4             --------------------------
	.section	.nv.constant4,"a",@progbits
	.align	8
	.align		8
.nv.constant4:
        /*0000*/ 	.dword	__cudart_i2opi_d
	.align		8
        /*0008*/ 	.dword	__cudart_sin_cos_coeffs


//--------------------- .text._Z13jacobi_kernelILi32ELi32EEvPfPKfS0_iiiS0_iS0_i --------------------------
	.section	.text._Z13jacobi_kernelILi32ELi32EEvPfPKfS0_iiiS0_iS0_i,"ax",@progbits
	.align	128
        .global         _Z13jacobi_kernelILi32ELi32EEvPfPKfS0_iiiS0_iS0_i
        .type           _Z13jacobi_kernelILi32ELi32EEvPfPKfS0_iiiS0_iS0_i,@function
        .size           _Z13jacobi_kernelILi32ELi32EEvPfPKfS0_iiiS0_iS0_i,(.L_x_23 - _Z13jacobi_kernelILi32ELi32EEvPfPKfS0_iiiS0_iS0_i)
        .other          _Z13jacobi_kernelILi32ELi32EEvPfPKfS0_iiiS0_iS0_i,@"STO_CUDA_ENTRY STV_DEFAULT"
_Z13jacobi_kernelILi32ELi32EEvPfPKfS0_iiiS0_iS0_i:
.text._Z13jacobi_kernelILi32ELi32EEvPfPKfS0_iiiS0_iS0_i:
[----:B------:R-:W-:Y:S01]  /*0000*/  LDC R1, c[0x0][0x37c] ;  /* 0x0000df00ff017b82 */ /* 0x000fe20000000800 */
[----:B------:R-:W0:Y:S07]  /*0010*/  S2R R2, SR_TID.X ;  /* 0x0000000000027919 */ /* 0x000e2e0000002100 */
[----:B------:R-:W1:Y:S01]  /*0020*/  LDC R10, c[0x0][0x364] ;  /* 0x0000d900ff0a7b82 */ /* 0x000e620000000800 */
[----:B------:R-:W2:Y:S01]  /*0030*/  LDCU.64 UR8, c[0x0][0x398] ;  /* 0x00007300ff0877ac */ /* 0x000ea20008000a00 */
[----:B------:R-:W-:Y:S01]  /*0040*/  BSSY.RECONVERGENT B0, `(.L_x_0) ;  /* 0x0000035000007945 */ /* 0x000fe20003800200 */
[----:B------:R-:W1:Y:S01]  /*0050*/  S2R R3, SR_TID.Y ;  /* 0x0000000000037919 */ /* 0x000e620000002200 */
[----:B------:R-:W-:Y:S01]  /*0060*/  HFMA2 R9, -RZ, RZ, 0, 0 ;  /* 0x00000000ff097431 */ /* 0x000fe200000001ff */
[----:B------:R-:W3:Y:S03]  /*0070*/  LDCU.64 UR6, c[0x0][0x358] ;  /* 0x00006b00ff0677ac */ /* 0x000ee60008000a00 */
[----:B------:R-:W0:Y:S08]  /*0080*/  S2UR UR5, SR_CTAID.X ;  /* 0x00000000000579c3 */ /* 0x000e300000002500 */
[----:B------:R-:W0:Y:S08]  /*0090*/  LDC R7, c[0x0][0x360] ;  /* 0x0000d800ff077b82 */ /* 0x000e300000000800 */
[----:B------:R-:W1:Y:S08]  /*00a0*/  S2UR UR4, SR_CTAID.Y ;  /* 0x00000000000479c3 */ /* 0x000e700000002600 */
[----:B------:R-:W4:Y:S01]  /*00b0*/  LDC R0, c[0x0][0x3a0] ;  /* 0x0000e800ff007b82 */ /* 0x000f220000000800 */
[----:B0-----:R-:W-:-:S05]  /*00c0*/  IMAD R7, R7, UR5, R2 ;  /* 0x0000000507077c24 */ /* 0x001fca000f8e0202 */
[----:B------:R-:W-:Y:S01]  /*00d0*/  IADD3 R7, PT, PT, R7, 0x1, RZ ;  /* 0x0000000107077810 */ /* 0x000fe20007ffe0ff */
[----:B-1----:R-:W-:Y:S02]  /*00e0*/  IMAD R10, R10, UR4, R3 ;  /* 0x000000040a0a7c24 */ /* 0x002fe4000f8e0203 */
[----:B------:R-:W0:Y:S03]  /*00f0*/  LDC.64 R2, c[0x0][0x390] ;  /* 0x0000e400ff027b82 */ /* 0x000e260000000a00 */
[----:B--2---:R-:W-:Y:S02]  /*0100*/  IADD3 R11, PT, PT, R10, UR8, RZ ;  /* 0x000000080a0b7c10 */ /* 0x004fe4000fffe0ff */
[----:B----4-:R-:W-:-:S04]  /*0110*/  IADD3 R4, PT, PT, R0, -0x1, RZ ;  /* 0xffffffff00047810 */ /* 0x010fc80007ffe0ff */
[----:B------:R-:W-:-:S04]  /*0120*/  ISETP.GE.AND P0, PT, R7, R4, PT ;  /* 0x000000040700720c */ /* 0x000fc80003f06270 */
[----:B------:R-:W-:-:S13]  /*0130*/  ISETP.GE.OR P0, PT, R11, UR9, P0 ;  /* 0x000000090b007c0c */ /* 0x000fda0008706670 */
[----:B---3--:R-:W-:Y:S05]  /*0140*/  @P0 BRA `(.L_x_1) ;  /* 0x0000000000900947 */ /* 0x008fea0003800000 */
[----:B------:R-:W1:Y:S01]  /*0150*/  LDC.64 R4, c[0x0][0x388] ;  /* 0x0000e200ff047b82 */ /* 0x000e620000000a00 */
[CC--:B------:R-:W-:Y:S01]  /*0160*/  IMAD R8, R11.reuse, R0.reuse, R0 ;  /* 0x000000000b087224 */ /* 0x0c0fe200078e0200 */
[----:B------:R-:W-:Y:S01]  /*0170*/  IADD3 R9, PT, PT, -R0, RZ, RZ ;  /* 0x000000ff00097210 */ /* 0x000fe20007ffe1ff */
[----:B------:R-:W-:-:S03]  /*0180*/  IMAD R6, R11, R0, R7 ;  /* 0x000000000b067224 */ /* 0x000fc600078e0207 */
[----:B------:R-:W-:-:S04]  /*0190*/  LEA R12, R9, R8, 0x1 ;  /* 0x00000008090c7211 */ /* 0x000fc800078e08ff */
[----:B------:R-:W-:Y:S01]  /*01a0*/  IADD3 R19, PT, PT, R7, R12, RZ ;  /* 0x0000000c07137210 */ /* 0x000fe20007ffe0ff */
[----:B------:R-:W-:Y:S01]  /*01b0*/  UIADD3 UR4, UPT, UPT, UR9, -0x1, URZ ;  /* 0xffffffff09047890 */ /* 0x000fe2000fffe0ff */
[----:B------:R-:W-:Y:S01]  /*01c0*/  ISETP.NE.AND P0, PT, R10, RZ, PT ;  /* 0x000000ff0a00720c */ /* 0x000fe20003f05270 */
[----:B------:R-:W2:Y:S01]  /*01d0*/  LDC.64 R12, c[0x0][0x380] ;  /* 0x0000e000ff0c7b82 */ /* 0x000ea20000000a00 */
[----:B-1----:R-:W-:-:S04]  /*01e0*/  IMAD.WIDE R8, R6, 0x4, R4 ;  /* 0x0000000406087825 */ /* 0x002fc800078e0204 */
[----:B------:R-:W-:Y:S01]  /*01f0*/  IMAD.WIDE R18, R19, 0x4, R4 ;  /* 0x0000000413127825 */ /* 0x000fe200078e0204 */
[----:B------:R-:W3:Y:S01]  /*0200*/  LDG.E.CONSTANT R15, desc[UR6][R8.64+0x4] ;  /* 0x00000406080f7981 */ /* 0x000ee2000c1e9900 */
[----:B------:R-:W-:-:S05]  /*0210*/  ISETP.NE.AND P1, PT, R11, UR4, PT ;  /* 0x000000040b007c0c */ /* 0x000fca000bf25270 */
[----:B------:R-:W1:Y:S01]  /*0220*/  @!P0 LDC R21, c[0x0][0x3b0] ;  /* 0x0000ec00ff158b82 */ /* 0x000e620000000800 */
[C---:B------:R-:W-:Y:S01]  /*0230*/  IMAD.WIDE R16, R0.reuse, 0x4, R8 ;  /* 0x0000000400107825 */ /* 0x040fe200078e0208 */
[----:B------:R-:W3:Y:S04]  /*0240*/  LDG.E.CONSTANT R20, desc[UR6][R8.64+-0x4] ;  /* 0xfffffc0608147981 */ /* 0x000ee8000c1e9900 */
[----:B------:R-:W4:Y:S02]  /*0250*/  LDG.E.CONSTANT R18, desc[UR6][R18.64] ;  /* 0x0000000612127981 */ /* 0x000f24000c1e9900 */
[----:B------:R-:W5:Y:S02]  /*0260*/  @!P0 LDC.64 R10, c[0x0][0x3a8] ;  /* 0x0000ea00ff0a8b82 */ /* 0x000f640000000a00 */
[----:B------:R-:W4:Y:S04]  /*0270*/  LDG.E.CONSTANT R16, desc[UR6][R16.64] ;  /* 0x0000000610107981 */ /* 0x000f28000c1e9900 */
[----:B------:R1:W4:Y:S02]  /*0280*/  LDG.E.CONSTANT R14, desc[UR6][R8.64] ;  /* 0x00000006080e7981 */ /* 0x000324000c1e9900 */
[----:B------:R-:W0:Y:S08]  /*0290*/  @!P1 LDC R22, c[0x0][0x3c0] ;  /* 0x0000f000ff169b82 */ /* 0x000e300000000800 */
[----:B------:R-:W0:Y:S01]  /*02a0*/  @!P1 LDC.64 R4, c[0x0][0x3b8] ;  /* 0x0000ee00ff049b82 */ /* 0x000e220000000a00 */
[----:B-1----:R-:W-:-:S02]  /*02b0*/  @!P0 IMAD R9, R0, R21, R7 ;  /* 0x0000001500098224 */ /* 0x002fc400078e0207 */
[----:B--2---:R-:W-:-:S04]  /*02c0*/  IMAD.WIDE R12, R6, 0x4, R12 ;  /* 0x00000004060c7825 */ /* 0x004fc800078e020c */
[----:B-----5:R-:W-:-:S04]  /*02d0*/  @!P0 IMAD.WIDE R10, R9, 0x4, R10 ;  /* 0x00000004090a8825 */ /* 0x020fc800078e020a */
[----:B0-----:R-:W-:-:S04]  /*02e0*/  @!P1 IMAD R7, R0, R22, R7 ;  /* 0x0000001600079224 */ /* 0x001fc800078e0207 */
[----:B------:R-:W-:-:S04]  /*02f0*/  @!P1 IMAD.WIDE R4, R7, 0x4, R4 ;  /* 0x0000000407049825 */ /* 0x000fc800078e0204 */
[----:B---3--:R-:W-:-:S04]  /*0300*/  FADD R15, R15, R20 ;  /* 0x000000140f0f7221 */ /* 0x008fc80000000000 */
[----:B----4-:R-:W-:-:S04]  /*0310*/  FADD R15, R15, R16 ;  /* 0x000000100f0f7221 */ /* 0x010fc80000000000 */
[----:B------:R-:W-:-:S04]  /*0320*/  FADD R15, R15, R18 ;  /* 0x000000120f0f7221 */ /* 0x000fc80000000000 */
[----:B------:R-:W-:-:S05]  /*0330*/  FMUL R15, R15, 0.25 ;  /* 0x3e8000000f0f7820 */ /* 0x000fca0000400000 */
[----:B------:R1:W-:Y:S04]  /*0340*/  STG.E desc[UR6][R12.64], R15 ;  /* 0x0000000f0c007986 */ /* 0x0003e8000c101906 */
[----:B------:R1:W-:Y:S04]  /*0350*/  @!P0 STG.E desc[UR6][R10.64], R15 ;  /* 0x0000000f0a008986 */ /* 0x0003e8000c101906 */
[----:B------:R1:W-:Y:S01]  /*0360*/  @!P1 STG.E desc[UR6][R4.64], R15 ;  /* 0x0000000f04009986 */ /* 0x0003e2000c101906 */
[----:B------:R-:W-:-:S04]  /*0370*/  FADD R0, R15, -R14 ;  /* 0x8000000e0f007221 */ /* 0x000fc80000000000 */
[----:B------:R-:W-:-:S07]  /*0380*/  FFMA R9, R0, R0, RZ ;  /* 0x0000000000097223 */ /* 0x000fce00000000ff */
.L_x_1:
[----:B------:R-:W-:Y:S05]  /*0390*/  BSYNC.RECONVERGENT B0 ;  /* 0x0000000000007941 */ /* 0x000fea0003800200 */
.L_x_0:
[----:B0-----:R-:W-:Y:S01]  /*03a0*/  REDG.E.ADD.F32.FTZ.RN.STRONG.GPU desc[UR6][R2.64], R9 ;  /* 0x00000009020079a6 */ /* 0x001fe2000c12f306 */
[----:B------:R-:W-:Y:S05]  /*03b0*/  EXIT ;  /* 0x000000000000794d */ /* 0x000fea0003800000 */
.L_x_2:
[----:B------:R-:W-:-:S00]  /*03c0*/  BRA `(.L_x_2) ;  /* 0xfffffffc00fc7947 */ /* 0x000fc0000383ffff */
[----:B------:R-:W-:-:S00]  /*03d0*/  NOP ;  /* 0x0000000000007918 */ /* 0x000fc00000000000 */
        /* <DEDUP_REMOVED lines=10> */
.L_x_23:


//--------------------- .text._Z21initialize_boundariesPfS_fiiii --------------------------
	.section	.text._Z21initialize_boundariesPfS_fiiii,"ax",@progbits
	.align	128
        .global         _Z21initialize_boundariesPfS_fiiii
        .type           _Z21initialize_boundariesPfS_fiiii,@function
        .size           _Z21initialize_boundariesPfS_fiiii,(.L_x_22 - _Z21initialize_boundariesPfS_fiiii)
        .other          _Z21initialize_boundariesPfS_fiiii,@"STO_CUDA_ENTRY STV_DEFAULT"
_Z21initialize_boundariesPfS_fiiii:
.text._Z21initialize_boundariesPfS_fiiii:
[----:B------:R-:W0:Y:S01]  /*0000*/  LDC R1, c[0x0][0x37c] ;  /* 0x0000df00ff017b82 */ /* 0x000e220000000800 */
[----:B------:R-:W1:Y:S07]  /*0010*/  S2R R3, SR_TID.X ;  /* 0x0000000000037919 */ /* 0x000e6e0000002100 */
[----:B------:R-:W1:Y:S01]  /*0020*/  S2UR UR4, SR_CTAID.X ;  /* 0x00000000000479c3 */ /* 0x000e620000002500 */
[----:B------:R-:W2:Y:S01]  /*0030*/  LDCU UR5, c[0x0][0x39c] ;  /* 0x00007380ff0577ac */ /* 0x000ea20008000800 */
[----:B0-----:R-:W-:-:S06]  /*0040*/  VIADD R1, R1, 0xffffffd8 ;  /* 0xffffffd801017836 */ /* 0x001fcc0000000000 */
[----:B------:R-:W1:Y:S02]  /*0050*/  LDC R0, c[0x0][0x360] ;  /* 0x0000d800ff007b82 */ /* 0x000e640000000800 */
[----:B-1----:R-:W-:-:S05]  /*0060*/  IMAD R3, R0, UR4, R3 ;  /* 0x0000000400037c24 */ /* 0x002fca000f8e0203 */
[----:B--2---:R-:W-:-:S13]  /*0070*/  ISETP.GE.AND P0, PT, R3, UR5, PT ;  /* 0x0000000503007c0c */ /* 0x004fda000bf06270 */
[----:B------:R-:W-:Y:S05]  /*0080*/  @P0 EXIT ;  /* 0x000000000000094d */ /* 0x000fea0003800000 */
[----:B------:R-:W0:Y:S01]  /*0090*/  LDCU UR4, c[0x0][0x3a0] ;  /* 0x00007400ff0477ac */ /* 0x000e220008000800 */
[----:B------:R-:W1:Y:S01]  /*00a0*/  LDC.64 R22, c[0x0][0x380] ;  /* 0x0000e000ff167b82 */ /* 0x000e620000000a00 */
[----:B------:R-:W2:Y:S01]  /*00b0*/  LDCU UR6, c[0x0][0x390] ;  /* 0x00007200ff0677ac */ /* 0x000ea20008000800 */
[----:B------:R-:W3:Y:S06]  /*00c0*/  LDCU UR5, c[0x0][0x370] ;  /* 0x00006e00ff0577ac */ /* 0x000eec0008000800 */
[----:B------:R-:W4:Y:S01]  /*00d0*/  LDC.64 R20, c[0x0][0x388] ;  /* 0x0000e200ff147b82 */ /* 0x000f220000000a00 */
[----:B------:R-:W1:Y:S01]  /*00e0*/  LDCU UR8, c[0x0][0x394] ;  /* 0x00007280ff0877ac */ /* 0x000e620008000800 */
[----:B------:R-:W1:Y:S01]  /*00f0*/  LDCU.64 UR10, c[0x4][0x8] ;  /* 0x01000100ff0a77ac */ /* 0x000e620008000a00 */
[----:B0-----:R-:W-:Y:S01]  /*0100*/  UIADD3 UR4, UPT, UPT, UR4, -0x1, URZ ;  /* 0xffffffff04047890 */ /* 0x001fe2000fffe0ff */
[----:B--2---:R-:W0:Y:S01]  /*0110*/  F2F.F64.F32 R4, UR6 ;  /* 0x0000000600047d10 */ /* 0x004e220008201800 */
[----:B------:R-:W2:Y:S01]  /*0120*/  LDCU.64 UR6, c[0x0][0x358] ;  /* 0x00006b00ff0677ac */ /* 0x000ea20008000a00 */
[----:B---3--:R-:W-:-:S06]  /*0130*/  IMAD R0, R0, UR5, RZ ;  /* 0x0000000500007c24 */ /* 0x008fcc000f8e02ff */
[----:B------:R-:W3:Y:S01]  /*0140*/  I2F.F64 R6, UR4 ;  /* 0x0000000400067d12 */ /* 0x000ee20008201c00 */
[----:B0-----:R-:W-:-:S11]  /*0150*/  DADD R4, R4, R4 ;  /* 0x0000000004047229 */ /* 0x001fd60000000004 */
.L_x_7:
[----:B0--3--:R-:W0:Y:S01]  /*0160*/  MUFU.RCP64H R9, R7 ;  /* 0x0000000700097308 */ /* 0x009e220000001800 */
[----:B------:R-:W-:Y:S01]  /*0170*/  IMAD.MOV.U32 R8, RZ, RZ, 0x1 ;  /* 0x00000001ff087424 */ /* 0x000fe200078e00ff */
[----:B------:R-:W-:Y:S01]  /*0180*/  BSSY.RECONVERGENT B0, `(.L_x_3) ;  /* 0x0000014000007945 */ /* 0x000fe20003800200 */
[----:B-1----:R-:W-:-:S05]  /*0190*/  VIADD R2, R3, UR8 ;  /* 0x0000000803027c36 */ /* 0x002fca0008000000 */
[----:B------:R-:W1:Y:S01]  /*01a0*/  I2F.F64 R12, R2 ;  /* 0x00000002000c7312 */ /* 0x000e620000201c00 */
[----:B0-----:R-:W-:Y:S02]  /*01b0*/  DFMA R10, -R6, R8, 1 ;  /* 0x3ff00000060a742b */ /* 0x001fe40000000108 */
[----:B-1----:R-:W-:-:S06]  /*01c0*/  DMUL R12, R4, R12 ;  /* 0x0000000c040c7228 */ /* 0x002fcc0000000000 */
[----:B------:R-:W-:-:S08]  /*01d0*/  DFMA R10, R10, R10, R10 ;  /* 0x0000000a0a0a722b */ /* 0x000fd0000000000a */
[----:B------:R-:W-:Y:S01]  /*01e0*/  DFMA R10, R8, R10, R8 ;  /* 0x0000000a080a722b */ /* 0x000fe20000000008 */
[----:B------:R-:W-:-:S07]  /*01f0*/  FSETP.GEU.AND P1, PT, |R13|, 6.5827683646048100446e-37, PT ;  /* 0x036000000d00780b */ /* 0x000fce0003f2e200 */
[----:B------:R-:W-:-:S08]  /*0200*/  DFMA R8, -R6, R10, 1 ;  /* 0x3ff000000608742b */ /* 0x000fd0000000010a */
[----:B------:R-:W-:-:S08]  /*0210*/  DFMA R8, R10, R8, R10 ;  /* 0x000000080a08722b */ /* 0x000fd0000000000a */
[----:B------:R-:W-:-:S08]  /*0220*/  DMUL R10, R12, R8 ;  /* 0x000000080c0a7228 */ /* 0x000fd00000000000 */
[----:B------:R-:W-:-:S08]  /*0230*/  DFMA R14, -R6, R10, R12 ;  /* 0x0000000a060e722b */ /* 0x000fd0000000010c */
[----:B------:R-:W-:-:S10]  /*0240*/  DFMA R8, R8, R14, R10 ;  /* 0x0000000e0808722b */ /* 0x000fd4000000000a */
[----:B------:R-:W-:-:S05]  /*0250*/  FFMA R10, RZ, R7, R9 ;  /* 0x00000007ff0a7223 */ /* 0x000fca0000000009 */
[----:B------:R-:W-:-:S13]  /*0260*/  FSETP.GT.AND P0, PT, |R10|, 1.469367938527859385e-39, PT ;  /* 0x001000000a00780b */ /* 0x000fda0003f04200 */
[----:B------:R-:W-:Y:S05]  /*0270*/  @P0 BRA P1, `(.L_x_4) ;  /* 0x0000000000100947 */ /* 0x000fea0000800000 */
[----:B------:R-:W-:-:S07]  /*0280*/  MOV R2, 0x2a0 ;  /* 0x000002a000027802 */ /* 0x000fce0000000f00 */
[----:B--2-4-:R-:W-:Y:S05]  /*0290*/  CALL.REL.NOINC `($__internal_0_$__cuda_sm20_div_rn_f64_full) ;  /* 0x0000000400287944 */ /* 0x014fea0003c00000 */
[----:B------:R-:W-:Y:S02]  /*02a0*/  IMAD.MOV.U32 R8, RZ, RZ, R10 ;  /* 0x000000ffff087224 */ /* 0x000fe400078e000a */
[----:B------:R-:W-:-:S07]  /*02b0*/  IMAD.MOV.U32 R9, RZ, RZ, R11 ;  /* 0x000000ffff097224 */ /* 0x000fce00078e000b */
.L_x_4:
[----:B--2---:R-:W-:Y:S05]  /*02c0*/  BSYNC.RECONVERGENT B0 ;  /* 0x0000000000007941 */ /* 0x004fea0003800200 */
.L_x_3:
[----:B------:R-:W-:Y:S01]  /*02d0*/  DSETP.NEU.AND P0, PT, |R8|, +INF , PT ;  /* 0x7ff000000800742a */ /* 0x000fe20003f0d200 */
[----:B------:R-:W-:-:S13]  /*02e0*/  BSSY.RECONVERGENT B0, `(.L_x_5) ;  /* 0x000001a000007945 */ /* 0x000fda0003800200 */
[----:B------:R-:W-:Y:S01]  /*02f0*/  @!P0 DMUL R28, RZ, R8 ;  /* 0x00000008ff1c8228 */ /* 0x000fe20000000000 */
[----:B------:R-:W-:Y:S01]  /*0300*/  @!P0 IMAD.MOV.U32 R2, RZ, RZ, RZ ;  /* 0x000000ffff028224 */ /* 0x000fe200078e00ff */
[----:B------:R-:W-:Y:S09]  /*0310*/  @!P0 BRA `(.L_x_6) ;  /* 0x0000000000588947 */ /* 0x000ff20003800000 */
[----:B------:R-:W-:Y:S01]  /*0320*/  UMOV UR4, 0x6dc9c883 ;  /* 0x6dc9c88300047882 */ /* 0x000fe20000000000 */
[----:B------:R-:W-:Y:S01]  /*0330*/  UMOV UR5, 0x3fe45f30 ;  /* 0x3fe45f3000057882 */ /* 0x000fe20000000000 */
[C---:B------:R-:W-:Y:S02]  /*0340*/  DSETP.GE.AND P0, PT, |R8|.reuse, 2.14748364800000000000e+09, PT ;  /* 0x41e000000800742a */ /* 0x040fe40003f06200 */
[----:B------:R-:W-:Y:S01]  /*0350*/  DMUL R10, R8, UR4 ;  /* 0x00000004080a7c28 */ /* 0x000fe20008000000 */
[----:B------:R-:W-:Y:S01]  /*0360*/  UMOV UR4, 0x54442d18 ;  /* 0x54442d1800047882 */ /* 0x000fe20000000000 */
[----:B------:R-:W-:-:S04]  /*0370*/  UMOV UR5, 0x3ff921fb ;  /* 0x3ff921fb00057882 */ /* 0x000fc80000000000 */
[----:B------:R-:W0:Y:S08]  /*0380*/  F2I.F64 R2, R10 ;  /* 0x0000000a00027311 */ /* 0x000e300000301100 */
[----:B0-----:R-:W0:Y:S02]  /*0390*/  I2F.F64 R28, R2 ;  /* 0x00000002001c7312 */ /* 0x001e240000201c00 */
[----:B0-----:R-:W-:Y:S01]  /*03a0*/  DFMA R12, R28, -UR4, R8 ;  /* 0x800000041c0c7c2b */ /* 0x001fe20008000008 */
[----:B------:R-:W-:Y:S01]  /*03b0*/  UMOV UR4, 0x33145c00 ;  /* 0x33145c0000047882 */ /* 0x000fe20000000000 */
[----:B------:R-:W-:-:S06]  /*03c0*/  UMOV UR5, 0x3c91a626 ;  /* 0x3c91a62600057882 */ /* 0x000fcc0000000000 */
[----:B------:R-:W-:Y:S01]  /*03d0*/  DFMA R12, R28, -UR4, R12 ;  /* 0x800000041c0c7c2b */ /* 0x000fe2000800000c */
[----:B------:R-:W-:Y:S01]  /*03e0*/  UMOV UR4, 0x252049c0 ;  /* 0x252049c000047882 */ /* 0x000fe20000000000 */
[----:B------:R-:W-:-:S06]  /*03f0*/  UMOV UR5, 0x397b839a ;  /* 0x397b839a00057882 */ /* 0x000fcc0000000000 */
[----:B------:R-:W-:Y:S01]  /*0400*/  DFMA R28, R28, -UR4, R12 ;  /* 0x800000041c1c7c2b */ /* 0x000fe2000800000c */
[----:B------:R-:W-:Y:S10]  /*0410*/  @!P0 BRA `(.L_x_6) ;  /* 0x0000000000188947 */ /* 0x000ff40003800000 */
[----:B------:R-:W-:Y:S01]  /*0420*/  IMAD.MOV.U32 R16, RZ, RZ, R8 ;  /* 0x000000ffff107224 */ /* 0x000fe200078e0008 */
[----:B------:R-:W-:-:S07]  /*0430*/  MOV R2, 0x450 ;  /* 0x0000045000027802 */ /* 0x000fce0000000f00 */
[----:B----4-:R-:W-:Y:S05]  /*0440*/  CALL.REL.NOINC `($_Z21initialize_boundariesPfS_fiiii$__internal_trig_reduction_slowpathd) ;  /* 0x0000000800307944 */ /* 0x010fea0003c00000 */
[----:B------:R-:W-:Y:S02]  /*0450*/  IMAD.MOV.U32 R2, RZ, RZ, R10 ;  /* 0x000000ffff027224 */ /* 0x000fe400078e000a */
[----:B------:R-:W-:Y:S02]  /*0460*/  IMAD.MOV.U32 R28, RZ, RZ, R16 ;  /* 0x000000ffff1c7224 */ /* 0x000fe400078e0010 */
[----:B------:R-:W-:-:S07]  /*0470*/  IMAD.MOV.U32 R29, RZ, RZ, R17 ;  /* 0x000000ffff1d7224 */ /* 0x000fce00078e0011 */
.L_x_6:
[----:B------:R-:W-:Y:S05]  /*0480*/  BSYNC.RECONVERGENT B0 ;  /* 0x0000000000007941 */ /* 0x000fea0003800200 */
.L_x_5:
[----:B------:R-:W-:-:S05]  /*0490*/  IMAD.SHL.U32 R8, R2, 0x40, RZ ;  /* 0x0000004002087824 */ /* 0x000fca00078e00ff */
[----:B------:R-:W-:-:S04]  /*04a0*/  LOP3.LUT R8, R8, 0x40, RZ, 0xc0, !PT ;  /* 0x0000004008087812 */ /* 0x000fc800078ec0ff */
[----:B------:R-:W-:-:S05]  /*04b0*/  IADD3 R16, P0, PT, R8, UR10, RZ ;  /* 0x0000000a08107c10 */ /* 0x000fca000ff1e0ff */
[----:B------:R-:W-:-:S05]  /*04c0*/  IMAD.X R17, RZ, RZ, UR11, P0 ;  /* 0x0000000bff117e24 */ /* 0x000fca00080e06ff */
[----:B------:R-:W2:Y:S04]  /*04d0*/  LDG.E.128.CONSTANT R8, desc[UR6][R16.64] ;  /* 0x0000000610087981 */ /* 0x000ea8000c1e9d00 */
[----:B------:R-:W3:Y:S04]  /*04e0*/  LDG.E.128.CONSTANT R12, desc[UR6][R16.64+0x10] ;  /* 0x00001006100c7981 */ /* 0x000ee8000c1e9d00 */
[----:B------:R-:W5:Y:S01]  /*04f0*/  LDG.E.128.CONSTANT R16, desc[UR6][R16.64+0x20] ;  /* 0x0000200610107981 */ /* 0x000f62000c1e9d00 */
[----:B------:R-:W-:Y:S01]  /*0500*/  LOP3.LUT R24, R2, 0x1, RZ, 0xc0, !PT ;  /* 0x0000000102187812 */ /* 0x000fe200078ec0ff */
[----:B------:R-:W-:Y:S01]  /*0510*/  IMAD.MOV.U32 R25, RZ, RZ, 0x3da8ff83 ;  /* 0x3da8ff83ff197424 */ /* 0x000fe200078e00ff */
[----:B------:R-:W-:-:S02]  /*0520*/  DMUL R26, R28, R28 ;  /* 0x0000001c1c1a7228 */ /* 0x000fc40000000000 */
[----:B------:R-:W-:Y:S01]  /*0530*/  ISETP.NE.U32.AND P0, PT, R24, 0x1, PT ;  /* 0x000000011800780c */ /* 0x000fe20003f05070 */
[----:B------:R-:W-:-:S03]  /*0540*/  IMAD.MOV.U32 R24, RZ, RZ, 0x20fd8164 ;  /* 0x20fd8164ff187424 */ /* 0x000fc600078e00ff */
[----:B------:R-:W-:Y:S02]  /*0550*/  FSEL R25, -R25, 0.11223486810922622681, !P0 ;  /* 0x3de5db6519197808 */ /* 0x000fe40004000100 */
[----:B------:R-:W-:-:S06]  /*0560*/  FSEL R24, R24, -8.06006814911005101289e+34, !P0 ;  /* 0xf9785eba18187808 */ /* 0x000fcc0004000000 */
[----:B--2---:R-:W-:-:S08]  /*0570*/  DFMA R8, R26, R24, R8 ;  /* 0x000000181a08722b */ /* 0x004fd00000000008 */
[----:B------:R-:W-:-:S08]  /*0580*/  DFMA R8, R26, R8, R10 ;  /* 0x000000081a08722b */ /* 0x000fd0000000000a */
[----:B---3--:R-:W-:-:S08]  /*0590*/  DFMA R8, R26, R8, R12 ;  /* 0x000000081a08722b */ /* 0x008fd0000000000c */
[----:B------:R-:W-:-:S08]  /*05a0*/  DFMA R8, R26, R8, R14 ;  /* 0x000000081a08722b */ /* 0x000fd0000000000e */
[----:B-----5:R-:W-:-:S08]  /*05b0*/  DFMA R8, R26, R8, R16 ;  /* 0x000000081a08722b */ /* 0x020fd00000000010 */
[----:B------:R-:W-:-:S08]  /*05c0*/  DFMA R8, R26, R8, R18 ;  /* 0x000000081a08722b */ /* 0x000fd00000000012 */
[----:B------:R-:W-:Y:S02]  /*05d0*/  DFMA R28, R8, R28, R28 ;  /* 0x0000001c081c722b */ /* 0x000fe4000000001c */
[----:B------:R-:W-:Y:S01]  /*05e0*/  DFMA R26, R26, R8, 1 ;  /* 0x3ff000001a1a742b */ /* 0x000fe20000000008 */
[----:B------:R-:W0:Y:S09]  /*05f0*/  LDC.64 R8, c[0x0][0x398] ;  /* 0x0000e600ff087b82 */ /* 0x000e320000000a00 */
[----:B------:R-:W-:-:S02]  /*0600*/  FSEL R12, R26, R28, !P0 ;  /* 0x0000001c1a0c7208 */ /* 0x000fc40004000000 */
[----:B------:R-:W-:Y:S02]  /*0610*/  FSEL R13, R27, R29, !P0 ;  /* 0x0000001d1b0d7208 */ /* 0x000fe40004000000 */
[----:B------:R-:W-:-:S04]  /*0620*/  LOP3.LUT P0, RZ, R2, 0x2, RZ, 0xc0, !PT ;  /* 0x0000000202ff7812 */ /* 0x000fc8000780c0ff */
[----:B------:R-:W-:Y:S01]  /*0630*/  DADD R10, RZ, -R12 ;  /* 0x00000000ff0a7229 */ /* 0x000fe2000000080c */
[----:B0-----:R-:W-:-:S09]  /*0640*/  IMAD R15, R3, R8, RZ ;  /* 0x00000008030f7224 */ /* 0x001fd200078e02ff */
[----:B------:R-:W-:Y:S01]  /*0650*/  FSEL R19, R13, R11, !P0 ;  /* 0x0000000b0d137208 */ /* 0x000fe20004000000 */
[----:B------:R-:W-:Y:S01]  /*0660*/  IMAD.IADD R3, R0, 0x1, R3 ;  /* 0x0000000100037824 */ /* 0x000fe200078e0203 */
[----:B------:R-:W-:Y:S01]  /*0670*/  FSEL R18, R12, R10, !P0 ;  /* 0x0000000a0c127208 */ /* 0x000fe20004000000 */
[----:B----4-:R-:W-:-:S03]  /*0680*/  IMAD.WIDE R10, R15, 0x4, R20 ;  /* 0x000000040f0a7825 */ /* 0x010fc600078e0214 */
[----:B------:R-:W0:Y:S01]  /*0690*/  F2F.F32.F64 R19, R18 ;  /* 0x0000001200137310 */ /* 0x000e220000301000 */
[----:B------:R-:W-:Y:S01]  /*06a0*/  IMAD.WIDE R14, R15, 0x4, R22 ;  /* 0x000000040f0e7825 */ /* 0x000fe200078e0216 */
[----:B------:R-:W-:-:S03]  /*06b0*/  ISETP.GE.AND P0, PT, R3, R9, PT ;  /* 0x000000090300720c */ /* 0x000fc60003f06270 */
[----:B------:R-:W-:-:S04]  /*06c0*/  IMAD.WIDE R12, R8, 0x4, R10 ;  /* 0x00000004080c7825 */ /* 0x000fc800078e020a */
[----:B------:R-:W-:Y:S01]  /*06d0*/  IMAD.WIDE R16, R8, 0x4, R14 ;  /* 0x0000000408107825 */ /* 0x000fe200078e020e */
[----:B0-----:R0:W-:Y:S04]  /*06e0*/  STG.E desc[UR6][R10.64], R19 ;  /* 0x000000130a007986 */ /* 0x0011e8000c101906 */
[----:B------:R0:W-:Y:S04]  /*06f0*/  STG.E desc[UR6][R12.64+-0x4], R19 ;  /* 0xfffffc130c007986 */ /* 0x0001e8000c101906 */
[----:B------:R0:W-:Y:S04]  /*0700*/  STG.E desc[UR6][R14.64], R19 ;  /* 0x000000130e007986 */ /* 0x0001e8000c101906 */
[----:B------:R0:W-:Y:S01]  /*0710*/  STG.E desc[UR6][R16.64+-0x4], R19 ;  /* 0xfffffc1310007986 */ /* 0x0001e2000c101906 */
[----:B------:R-:W-:Y:S05]  /*0720*/  @!P0 BRA `(.L_x_7) ;  /* 0xfffffff8008c8947 */ /* 0x000fea000383ffff */
[----:B------:R-:W-:Y:S05]  /*0730*/  EXIT ;  /* 0x000000000000794d */ /* 0x000fea0003800000 */
        .weak           $__internal_0_$__cuda_sm20_div_rn_f64_full
        .type           $__internal_0_$__cuda_sm20_div_rn_f64_full,@function
        .size           $__internal_0_$__cuda_sm20_div_rn_f64_full,($_Z21initialize_boundariesPfS_fiiii$__internal_trig_reduction_slowpathd - $__internal_0_$__cuda_sm20_div_rn_f64_full)
$__internal_0_$__cuda_sm20_div_rn_f64_full:
[----:B------:R-:W-:Y:S01]  /*0740*/  FSETP.GEU.AND P2, PT, |R13|, 1.469367938527859385e-39, PT ;  /* 0x001000000d00780b */ /* 0x000fe20003f4e200 */
[----:B------:R-:W-:Y:S01]  /*0750*/  IMAD.MOV.U32 R14, RZ, RZ, R12 ;  /* 0x000000ffff0e7224 */ /* 0x000fe200078e000c */
[C---:B------:R-:W-:Y:S01]  /*0760*/  FSETP.GEU.AND P0, PT, |R7|.reuse, 1.469367938527859385e-39, PT ;  /* 0x001000000700780b */ /* 0x040fe20003f0e200 */
[----:B------:R-:W-:Y:S01]  /*0770*/  IMAD.MOV.U32 R16, RZ, RZ, 0x1 ;  /* 0x00000001ff107424 */ /* 0x000fe200078e00ff */
[----:B------:R-:W-:Y:S01]  /*0780*/  LOP3.LUT R10, R7, 0x800fffff, RZ, 0xc0, !PT ;  /* 0x800fffff070a7812 */ /* 0x000fe200078ec0ff */
[----:B------:R-:W-:Y:S01]  /*0790*/  BSSY.RECONVERGENT B1, `(.L_x_8) ;  /* 0x0000052000017945 */ /* 0x000fe20003800200 */
[----:B------:R-:W-:Y:S02]  /*07a0*/  LOP3.LUT R8, R13, 0x7ff00000, RZ, 0xc0, !PT ;  /* 0x7ff000000d087812 */ /* 0x000fe400078ec0ff */
[----:B------:R-:W-:Y:S01]  /*07b0*/  LOP3.LUT R11, R10, 0x3ff00000, RZ, 0xfc, !PT ;  /* 0x3ff000000a0b7812 */ /* 0x000fe200078efcff */
[----:B------:R-:W-:Y:S01]  /*07c0*/  IMAD.MOV.U32 R10, RZ, RZ, R6 ;  /* 0x000000ffff0a7224 */ /* 0x000fe200078e0006 */
[----:B------:R-:W-:-:S03]  /*07d0*/  LOP3.LUT R27, R7, 0x7ff00000, RZ, 0xc0, !PT ;  /* 0x7ff00000071b7812 */ /* 0x000fc600078ec0ff */
[----:B------:R-:W-:Y:S01]  /*07e0*/  @!P2 LOP3.LUT R9, R7, 0x7ff00000, RZ, 0xc0, !PT ;  /* 0x7ff000000709a812 */ /* 0x000fe200078ec0ff */
[----:B------:R-:W-:Y:S01]  /*07f0*/  @!P2 IMAD.MOV.U32 R18, RZ, RZ, RZ ;  /* 0x000000ffff12a224 */ /* 0x000fe200078e00ff */
[----:B------:R-:W-:Y:S01]  /*0800*/  @!P0 DMUL R10, R6, 8.98846567431157953865e+307 ;  /* 0x7fe00000060a8828 */ /* 0x000fe20000000000 */
[C---:B------:R-:W-:Y:S02]  /*0810*/  ISETP.GE.U32.AND P1, PT, R8.reuse, R27, PT ;  /* 0x0000001b0800720c */ /* 0x040fe40003f26070 */
[----:B------:R-:W-:Y:S01]  /*0820*/  @!P2 ISETP.GE.U32.AND P3, PT, R8, R9, PT ;  /* 0x000000090800a20c */ /* 0x000fe20003f66070 */
[----:B------:R-:W-:Y:S02]  /*0830*/  IMAD.MOV.U32 R9, RZ, RZ, 0x1ca00000 ;  /* 0x1ca00000ff097424 */ /* 0x000fe400078e00ff */
[----:B------:R-:W0:Y:S03]  /*0840*/  MUFU.RCP64H R17, R11 ;  /* 0x0000000b00117308 */ /* 0x000e260000001800 */
[----:B------:R-:W-:-:S02]  /*0850*/  @!P2 SEL R19, R9, 0x63400000, !P3 ;  /* 0x634000000913a807 */ /* 0x000fc40005800000 */
[----:B------:R-:W-:Y:S02]  /*0860*/  SEL R15, R9, 0x63400000, !P1 ;  /* 0x63400000090f7807 */ /* 0x000fe40004800000 */
[--C-:B------:R-:W-:Y:S02]  /*0870*/  @!P2 LOP3.LUT R19, R19, 0x80000000, R13.reuse, 0xf8, !PT ;  /* 0x800000001313a812 */ /* 0x100fe400078ef80d */
[----:B------:R-:W-:Y:S02]  /*0880*/  LOP3.LUT R15, R15, 0x800fffff, R13, 0xf8, !PT ;  /* 0x800fffff0f0f7812 */ /* 0x000fe400078ef80d */
[----:B------:R-:W-:Y:S02]  /*0890*/  @!P2 LOP3.LUT R19, R19, 0x100000, RZ, 0xfc, !PT ;  /* 0x001000001313a812 */ /* 0x000fe400078efcff */
[----:B------:R-:W-:-:S04]  /*08a0*/  @!P0 LOP3.LUT R27, R11, 0x7ff00000, RZ, 0xc0, !PT ;  /* 0x7ff000000b1b8812 */ /* 0x000fc800078ec0ff */
[----:B------:R-:W-:Y:S02]  /*08b0*/  @!P2 DFMA R14, R14, 2, -R18 ;  /* 0x400000000e0ea82b */ /* 0x000fe40000000812 */
[----:B0-----:R-:W-:-:S08]  /*08c0*/  DFMA R18, R16, -R10, 1 ;  /* 0x3ff000001012742b */ /* 0x001fd0000000080a */
[----:B------:R-:W-:-:S08]  /*08d0*/  DFMA R18, R18, R18, R18 ;  /* 0x000000121212722b */ /* 0x000fd00000000012 */
[----:B------:R-:W-:-:S08]  /*08e0*/  DFMA R18, R16, R18, R16 ;  /* 0x000000121012722b */ /* 0x000fd00000000010 */
[----:B------:R-:W-:-:S08]  /*08f0*/  DFMA R16, R18, -R10, 1 ;  /* 0x3ff000001210742b */ /* 0x000fd0000000080a */
[----:B------:R-:W-:-:S08]  /*0900*/  DFMA R16, R18, R16, R18 ;  /* 0x000000101210722b */ /* 0x000fd00000000012 */
[----:B------:R-:W-:-:S08]  /*0910*/  DMUL R18, R16, R14 ;  /* 0x0000000e10127228 */ /* 0x000fd00000000000 */
[----:B------:R-:W-:-:S08]  /*0920*/  DFMA R24, R18, -R10, R14 ;  /* 0x8000000a1218722b */ /* 0x000fd0000000000e */
[----:B------:R-:W-:Y:S01]  /*0930*/  DFMA R24, R16, R24, R18 ;  /* 0x000000181018722b */ /* 0x000fe20000000012 */
[----:B------:R-:W-:Y:S01]  /*0940*/  IMAD.MOV.U32 R16, RZ, RZ, R8 ;  /* 0x000000ffff107224 */ /* 0x000fe200078e0008 */
[----:B------:R-:W-:-:S05]  /*0950*/  @!P2 LOP3.LUT R16, R15, 0x7ff00000, RZ, 0xc0, !PT ;  /* 0x7ff000000f10a812 */ /* 0x000fca00078ec0ff */
[----:B------:R-:W-:-:S05]  /*0960*/  VIADD R17, R16, 0xffffffff ;  /* 0xffffffff10117836 */ /* 0x000fca0000000000 */
[----:B------:R-:W-:Y:S01]  /*0970*/  ISETP.GT.U32.AND P0, PT, R17, 0x7feffffe, PT ;  /* 0x7feffffe1100780c */ /* 0x000fe20003f04070 */
[----:B------:R-:W-:-:S05]  /*0980*/  VIADD R17, R27, 0xffffffff ;  /* 0xffffffff1b117836 */ /* 0x000fca0000000000 */
[----:B------:R-:W-:-:S13]  /*0990*/  ISETP.GT.U32.OR P0, PT, R17, 0x7feffffe, P0 ;  /* 0x7feffffe1100780c */ /* 0x000fda0000704470 */
[----:B------:R-:W-:Y:S05]  /*09a0*/  @P0 BRA `(.L_x_9) ;  /* 0x00000000006c0947 */ /* 0x000fea0003800000 */
[----:B------:R-:W-:-:S04]  /*09b0*/  LOP3.LUT R13, R7, 0x7ff00000, RZ, 0xc0, !PT ;  /* 0x7ff00000070d7812 */ /* 0x000fc800078ec0ff */
[CC--:B------:R-:W-:Y:S02]  /*09c0*/  VIADDMNMX R12, R8.reuse, -R13.reuse, 0xb9600000, !PT ;  /* 0xb9600000080c7446 */ /* 0x0c0fe4000780090d */
[----:B------:R-:W-:Y:S02]  /*09d0*/  ISETP.GE.U32.AND P0, PT, R8, R13, PT ;  /* 0x0000000d0800720c */ /* 0x000fe40003f06070 */
[----:B------:R-:W-:Y:S02]  /*09e0*/  VIMNMX R12, PT, PT, R12, 0x46a00000, PT ;  /* 0x46a000000c0c7848 */ /* 0x000fe40003fe0100 */
[----:B------:R-:W-:-:S05]  /*09f0*/  SEL R9, R9, 0x63400000, !P0 ;  /* 0x6340000009097807 */ /* 0x000fca0004000000 */
[----:B------:R-:W-:Y:S02]  /*0a00*/  IMAD.IADD R16, R12, 0x1, -R9 ;  /* 0x000000010c107824 */ /* 0x000fe400078e0a09 */
[----:B------:R-:W-:Y:S02]  /*0a10*/  IMAD.MOV.U32 R12, RZ, RZ, RZ ;  /* 0x000000ffff0c7224 */ /* 0x000fe400078e00ff */
[----:B------:R-:W-:-:S06]  /*0a20*/  VIADD R13, R16, 0x7fe00000 ;  /* 0x7fe00000100d7836 */ /* 0x000fcc0000000000 */
[----:B------:R-:W-:-:S10]  /*0a30*/  DMUL R8, R24, R12 ;  /* 0x0000000c18087228 */ /* 0x000fd40000000000 */
[----:B------:R-:W-:-:S13]  /*0a40*/  FSETP.GTU.AND P0, PT, |R9|, 1.469367938527859385e-39, PT ;  /* 0x001000000900780b */ /* 0x000fda0003f0c200 */
[----:B------:R-:W-:Y:S05]  /*0a50*/  @P0 BRA `(.L_x_10) ;  /* 0x0000000000940947 */ /* 0x000fea0003800000 */
[----:B------:R-:W-:-:S06]  /*0a60*/  DFMA R14, R24, -R10, R14 ;  /* 0x8000000a180e722b */ /* 0x000fcc000000000e */
[----:B------:R-:W-:-:S04]  /*0a70*/  IMAD.MOV.U32 R14, RZ, RZ, RZ ;  /* 0x000000ffff0e7224 */ /* 0x000fc800078e00ff */
[C---:B------:R-:W-:Y:S02]  /*0a80*/  FSETP.NEU.AND P0, PT, R15.reuse, RZ, PT ;  /* 0x000000ff0f00720b */ /* 0x040fe40003f0d000 */
[----:B------:R-:W-:-:S04]  /*0a90*/  LOP3.LUT R11, R15, 0x80000000, R7, 0x48, !PT ;  /* 0x800000000f0b7812 */ /* 0x000fc800078e4807 */
[----:B------:R-:W-:-:S07]  /*0aa0*/  LOP3.LUT R15, R11, R13, RZ, 0xfc, !PT ;  /* 0x0000000d0b0f7212 */ /* 0x000fce00078efcff */
[----:B------:R-:W-:Y:S05]  /*0ab0*/  @!P0 BRA `(.L_x_10) ;  /* 0x00000000007c8947 */ /* 0x000fea0003800000 */
[----:B------:R-:W-:Y:S01]  /*0ac0*/  IMAD.MOV R13, RZ, RZ, -R16 ;  /* 0x000000ffff0d7224 */ /* 0x000fe200078e0a10 */
[----:B------:R-:W-:Y:S01]  /*0ad0*/  DMUL.RP R14, R24, R14 ;  /* 0x0000000e180e7228 */ /* 0x000fe20000008000 */
[----:B------:R-:W-:-:S06]  /*0ae0*/  IMAD.MOV.U32 R12, RZ, RZ, RZ ;  /* 0x000000ffff0c7224 */ /* 0x000fcc00078e00ff */
[----:B------:R-:W-:-:S03]  /*0af0*/  DFMA R12, R8, -R12, R24 ;  /* 0x8000000c080c722b */ /* 0x000fc60000000018 */
[----:B------:R-:W-:-:S03]  /*0b00*/  LOP3.LUT R11, R15, R11, RZ, 0x3c, !PT ;  /* 0x0000000b0f0b7212 */ /* 0x000fc600078e3cff */
[----:B------:R-:W-:-:S04]  /*0b10*/  IADD3 R12, PT, PT, -R16, -0x43300000, RZ ;  /* 0xbcd00000100c7810 */ /* 0x000fc80007ffe1ff */
[----:B------:R-:W-:-:S04]  /*0b20*/  FSETP.NEU.AND P0, PT, |R13|, R12, PT ;  /* 0x0000000c0d00720b */ /* 0x000fc80003f0d200 */
[----:B------:R-:W-:Y:S02]  /*0b30*/  FSEL R8, R14, R8, !P0 ;  /* 0x000000080e087208 */ /* 0x000fe40004000000 */
[----:B------:R-:W-:Y:S01]  /*0b40*/  FSEL R9, R11, R9, !P0 ;  /* 0x000000090b097208 */ /* 0x000fe20004000000 */
[----:B------:R-:W-:Y:S06]  /*0b50*/  BRA `(.L_x_10) ;  /* 0x0000000000547947 */ /* 0x000fec0003800000 */
.L_x_9:
[----:B------:R-:W-:-:S14]  /*0b60*/  DSETP.NAN.AND P0, PT, R12, R12, PT ;  /* 0x0000000c0c00722a */ /* 0x000fdc0003f08000 */
[----:B------:R-:W-:Y:S05]  /*0b70*/  @P0 BRA `(.L_x_11) ;  /* 0x0000000000440947 */ /* 0x000fea0003800000 */
[----:B------:R-:W-:-:S14]  /*0b80*/  DSETP.NAN.AND P0, PT, R6, R6, PT ;  /* 0x000000060600722a */ /* 0x000fdc0003f08000 */
[----:B------:R-:W-:Y:S05]  /*0b90*/  @P0 BRA `(.L_x_12) ;  /* 0x0000000000300947 */ /* 0x000fea0003800000 */
[----:B------:R-:W-:Y:S01]  /*0ba0*/  ISETP.NE.AND P0, PT, R16, R27, PT ;  /* 0x0000001b1000720c */ /* 0x000fe20003f05270 */
[----:B------:R-:W-:Y:S02]  /*0bb0*/  IMAD.MOV.U32 R8, RZ, RZ, 0x0 ;  /* 0x00000000ff087424 */ /* 0x000fe400078e00ff */
[----:B------:R-:W-:-:S10]  /*0bc0*/  IMAD.MOV.U32 R9, RZ, RZ, -0x80000 ;  /* 0xfff80000ff097424 */ /* 0x000fd400078e00ff */
[----:B------:R-:W-:Y:S05]  /*0bd0*/  @!P0 BRA `(.L_x_10) ;  /* 0x0000000000348947 */ /* 0x000fea0003800000 */
[----:B------:R-:W-:Y:S02]  /*0be0*/  ISETP.NE.AND P0, PT, R16, 0x7ff00000, PT ;  /* 0x7ff000001000780c */ /* 0x000fe40003f05270 */
[----:B------:R-:W-:Y:S02]  /*0bf0*/  LOP3.LUT R9, R13, 0x80000000, R7, 0x48, !PT ;  /* 0x800000000d097812 */ /* 0x000fe400078e4807 */
[----:B------:R-:W-:-:S13]  /*0c00*/  ISETP.EQ.OR P0, PT, R27, RZ, !P0 ;  /* 0x000000ff1b00720c */ /* 0x000fda0004702670 */
[----:B------:R-:W-:Y:S01]  /*0c10*/  @P0 LOP3.LUT R10, R9, 0x7ff00000, RZ, 0xfc, !PT ;  /* 0x7ff00000090a0812 */ /* 0x000fe200078efcff */
[----:B------:R-:W-:Y:S02]  /*0c20*/  @!P0 IMAD.MOV.U32 R8, RZ, RZ, RZ ;  /* 0x000000ffff088224 */ /* 0x000fe400078e00ff */
[----:B------:R-:W-:Y:S02]  /*0c30*/  @P0 IMAD.MOV.U32 R8, RZ, RZ, RZ ;  /* 0x000000ffff080224 */ /* 0x000fe400078e00ff */
[----:B------:R-:W-:Y:S01]  /*0c40*/  @P0 IMAD.MOV.U32 R9, RZ, RZ, R10 ;  /* 0x000000ffff090224 */ /* 0x000fe200078e000a */
[----:B------:R-:W-:Y:S06]  /*0c50*/  BRA `(.L_x_10) ;  /* 0x0000000000147947 */ /* 0x000fec0003800000 */
.L_x_12:
[----:B------:R-:W-:Y:S01]  /*0c60*/  LOP3.LUT R9, R7, 0x80000, RZ, 0xfc, !PT ;  /* 0x0008000007097812 */ /* 0x000fe200078efcff */
[----:B------:R-:W-:Y:S01]  /*0c70*/  IMAD.MOV.U32 R8, RZ, RZ, R6 ;  /* 0x000000ffff087224 */ /* 0x000fe200078e0006 */
[----:B------:R-:W-:Y:S06]  /*0c80*/  BRA `(.L_x_10) ;  /* 0x0000000000087947 */ /* 0x000fec0003800000 */
.L_x_11:
[----:B------:R-:W-:Y:S01]  /*0c90*/  LOP3.LUT R9, R13, 0x80000, RZ, 0xfc, !PT ;  /* 0x000800000d097812 */ /* 0x000fe200078efcff */
[----:B------:R-:W-:-:S07]  /*0ca0*/  IMAD.MOV.U32 R8, RZ, RZ, R12 ;  /* 0x000000ffff087224 */ /* 0x000fce00078e000c */
.L_x_10:
[----:B------:R-:W-:Y:S05]  /*0cb0*/  BSYNC.RECONVERGENT B1 ;  /* 0x0000000000017941 */ /* 0x000fea0003800200 */
.L_x_8:
[----:B------:R-:W-:Y:S02]  /*0cc0*/  IMAD.MOV.U32 R10, RZ, RZ, R8 ;  /* 0x000000ffff0a7224 */ /* 0x000fe400078e0008 */
[----:B------:R-:W-:Y:S02]  /*0cd0*/  IMAD.MOV.U32 R11, RZ, RZ, R9 ;  /* 0x000000ffff0b7224 */ /* 0x000fe400078e0009 */
[----:B------:R-:W-:Y:S02]  /*0ce0*/  IMAD.MOV.U32 R8, RZ, RZ, R2 ;  /* 0x000000ffff087224 */ /* 0x000fe400078e0002 */
[----:B------:R-:W-:-:S04]  /*0cf0*/  IMAD.MOV.U32 R9, RZ, RZ, 0x0 ;  /* 0x00000000ff097424 */ /* 0x000fc800078e00ff */
[----:B------:R-:W-:Y:S05]  /*0d00*/  RET.REL.NODEC R8 `(_Z21initialize_boundariesPfS_fiiii) ;  /* 0xfffffff008bc7950 */ /* 0x000fea0003c3ffff */
        .type           $_Z21initialize_boundariesPfS_fiiii$__internal_trig_reduction_slowpathd,@function
        .size           $_Z21initialize_boundariesPfS_fiiii$__internal_trig_reduction_slowpathd,(.L_x_22 - $_Z21initialize_boundariesPfS_fiiii$__internal_trig_reduction_slowpathd)
$_Z21initialize_boundariesPfS_fiiii$__internal_trig_reduction_slowpathd:
[--C-:B------:R-:W-:Y:S01]  /*0d10*/  SHF.R.U32.HI R8, RZ, 0x14, R9.reuse ;  /* 0x00000014ff087819 */ /* 0x100fe20000011609 */
[----:B------:R-:W-:Y:S02]  /*0d20*/  IMAD.MOV.U32 R17, RZ, RZ, R9 ;  /* 0x000000ffff117224 */ /* 0x000fe400078e0009 */
[----:B------:R-:W-:Y:S01]  /*0d30*/  IMAD.MOV.U32 R10, RZ, RZ, RZ ;  /* 0x000000ffff0a7224 */ /* 0x000fe200078e00ff */
[----:B------:R-:W-:-:S04]  /*0d40*/  LOP3.LUT R11, R8, 0x7ff, RZ, 0xc0, !PT ;  /* 0x000007ff080b7812 */ /* 0x000fc800078ec0ff */
[----:B------:R-:W-:-:S13]  /*0d50*/  ISETP.NE.AND P0, PT, R11, 0x7ff, PT ;  /* 0x000007ff0b00780c */ /* 0x000fda0003f05270 */
[----:B------:R-:W-:Y:S05]  /*0d60*/  @!P0 BRA `(.L_x_13) ;  /* 0x0000000800448947 */ /* 0x000fea0003800000 */
[----:B------:R-:W-:Y:S01]  /*0d70*/  VIADD R11, R11, 0xfffffc00 ;  /* 0xfffffc000b0b7836 */ /* 0x000fe20000000000 */
[----:B------:R-:W-:Y:S01]  /*0d80*/  BSSY.RECONVERGENT B1, `(.L_x_14) ;  /* 0x000002e000017945 */ /* 0x000fe20003800200 */
[----:B------:R-:W-:-:S03]  /*0d90*/  CS2R R14, SRZ ;  /* 0x00000000000e7805 */ /* 0x000fc6000001ff00 */
[----:B------:R-:W-:Y:S02]  /*0da0*/  SHF.R.U32.HI R10, RZ, 0x6, R11 ;  /* 0x00000006ff0a7819 */ /* 0x000fe4000001160b */
[----:B------:R-:W-:Y:S02]  /*0db0*/  ISETP.GE.U32.AND P0, PT, R11, 0x80, PT ;  /* 0x000000800b00780c */ /* 0x000fe40003f06070 */
[C---:B------:R-:W-:Y:S02]  /*0dc0*/  IADD3 R11, PT, PT, -R10.reuse, 0x13, RZ ;  /* 0x000000130a0b7810 */ /* 0x040fe40007ffe1ff */
[----:B------:R-:W-:Y:S02]  /*0dd0*/  IADD3 R27, PT, PT, -R10, 0xf, RZ ;  /* 0x0000000f0a1b7810 */ /* 0x000fe40007ffe1ff */
[----:B------:R-:W-:-:S04]  /*0de0*/  SEL R11, R11, 0x12, P0 ;  /* 0x000000120b0b7807 */ /* 0x000fc80000000000 */
[----:B------:R-:W-:-:S13]  /*0df0*/  ISETP.GE.AND P0, PT, R27, R11, PT ;  /* 0x0000000b1b00720c */ /* 0x000fda0003f06270 */
[----:B------:R-:W-:Y:S05]  /*0e00*/  @P0 BRA `(.L_x_15) ;  /* 0x0000000000940947 */ /* 0x000fea0003800000 */
[----:B------:R-:W0:Y:S01]  /*0e10*/  LDC.64 R12, c[0x0][0x358] ;  /* 0x0000d600ff0c7b82 */ /* 0x000e220000000a00 */
[C---:B------:R-:W-:Y:S01]  /*0e20*/  SHF.L.U64.HI R19, R16.reuse, 0xb, R17 ;  /* 0x0000000b10137819 */ /* 0x040fe20000010211 */
[----:B------:R-:W-:Y:S01]  /*0e30*/  BSSY.RECONVERGENT B2, `(.L_x_16) ;  /* 0x0000021000027945 */ /* 0x000fe20003800200 */
[----:B------:R-:W-:Y:S01]  /*0e40*/  IMAD.SHL.U32 R25, R16, 0x800, RZ ;  /* 0x0000080010197824 */ /* 0x000fe200078e00ff */
[----:B------:R-:W-:Y:S01]  /*0e50*/  IADD3 R24, PT, PT, RZ, -R10, -R11 ;  /* 0x8000000aff187210 */ /* 0x000fe20007ffe80b */
[----:B------:R-:W-:Y:S01]  /*0e60*/  IMAD.MOV.U32 R18, RZ, RZ, RZ ;  /* 0x000000ffff127224 */ /* 0x000fe200078e00ff */
[----:B------:R-:W-:Y:S02]  /*0e70*/  CS2R R14, SRZ ;  /* 0x00000000000e7805 */ /* 0x000fe4000001ff00 */
[----:B------:R-:W-:-:S07]  /*0e80*/  LOP3.LUT R19, R19, 0x80000000, RZ, 0xfc, !PT ;  /* 0x8000000013137812 */ /* 0x000fce00078efcff */
.L_x_17:
[----:B------:R-:W1:Y:S01]  /*0e90*/  LDC.64 R16, c[0x4][RZ] ;  /* 0x01000000ff107b82 */ /* 0x000e620000000a00 */
[----:B0-----:R-:W-:Y:S02]  /*0ea0*/  R2UR UR4, R12 ;  /* 0x000000000c0472ca */ /* 0x001fe400000e0000 */
[----:B------:R-:W-:Y:S01]  /*0eb0*/  R2UR UR5, R13 ;  /* 0x000000000d0572ca */ /* 0x000fe200000e0000 */
[----:B-1----:R-:W-:-:S12]  /*0ec0*/  IMAD.WIDE R16, R27, 0x8, R16 ;  /* 0x000000081b107825 */ /* 0x002fd800078e0210 */
[----:B------:R-:W2:Y:S01]  /*0ed0*/  LDG.E.64.CONSTANT R16, desc[UR4][R16.64] ;  /* 0x0000000410107981 */ /* 0x000ea2000c1e9b00 */
[----:B------:R-:W-:Y:S02]  /*0ee0*/  VIADD R24, R24, 0x1 ;  /* 0x0000000118187836 */ /* 0x000fe40000000000 */
[----:B------:R-:W-:Y:S02]  /*0ef0*/  VIADD R27, R27, 0x1 ;  /* 0x000000011b1b7836 */ /* 0x000fe40000000000 */
[----:B--2---:R-:W-:-:S04]  /*0f00*/  IMAD.WIDE.U32 R14, P2, R16, R25, R14 ;  /* 0x00000019100e7225 */ /* 0x004fc8000784000e */
[----:B------:R-:W-:Y:S02]  /*0f10*/  IMAD R29, R16, R19, RZ ;  /* 0x00000013101d7224 */ /* 0x000fe400078e02ff */
[C---:B------:R-:W-:Y:S02]  /*0f20*/  IMAD R26, R17.reuse, R25, RZ ;  /* 0x00000019111a7224 */ /* 0x040fe400078e02ff */
[----:B------:R-:W-:Y:S01]  /*0f30*/  IMAD R28, R17, R19, RZ ;  /* 0x00000013111c7224 */ /* 0x000fe200078e02ff */
[----:B------:R-:W-:Y:S01]  /*0f40*/  IADD3 R15, P0, PT, R29, R15, RZ ;  /* 0x0000000f1d0f7210 */ /* 0x000fe20007f1e0ff */
[C---:B------:R-:W-:Y:S02]  /*0f50*/  IMAD R29, R18.reuse, 0x8, R1 ;  /* 0x00000008121d7824 */ /* 0x040fe400078e0201 */
[----:B------:R-:W-:Y:S01]  /*0f60*/  VIADD R18, R18, 0x1 ;  /* 0x0000000112127836 */ /* 0x000fe20000000000 */
[----:B------:R-:W-:Y:S01]  /*0f70*/  IADD3 R15, P1, PT, R26, R15, RZ ;  /* 0x0000000f1a0f7210 */ /* 0x000fe20007f3e0ff */
[----:B------:R-:W-:-:S04]  /*0f80*/  IMAD.HI.U32 R26, R16, R19, RZ ;  /* 0x00000013101a7227 */ /* 0x000fc800078e00ff */
[----:B------:R-:W-:Y:S01]  /*0f90*/  IMAD.X R16, RZ, RZ, R26, P2 ;  /* 0x000000ffff107224 */ /* 0x000fe200010e061a */
[----:B------:R0:W-:Y:S01]  /*0fa0*/  STL.64 [R29], R14 ;  /* 0x0000000e1d007387 */ /* 0x0001e20000100a00 */
[----:B------:R-:W-:-:S05]  /*0fb0*/  IMAD.HI.U32 R26, R17, R25, RZ ;  /* 0x00000019111a7227 */ /* 0x000fca00078e00ff */
[----:B------:R-:W-:Y:S01]  /*0fc0*/  IADD3.X R16, P0, PT, R26, R16, RZ, P0, !PT ;  /* 0x000000101a107210 */ /* 0x000fe2000071e4ff */
[----:B------:R-:W-:-:S03]  /*0fd0*/  IMAD.HI.U32 R26, R17, R19, RZ ;  /* 0x00000013111a7227 */ /* 0x000fc600078e00ff */
[----:B------:R-:W-:Y:S01]  /*0fe0*/  IADD3.X R17, P1, PT, R28, R16, RZ, P1, !PT ;  /* 0x000000101c117210 */ /* 0x000fe20000f3e4ff */
[----:B------:R-:W-:Y:S01]  /*0ff0*/  IMAD.X R16, RZ, RZ, R26, P0 ;  /* 0x000000ffff107224 */ /* 0x000fe200000e061a */
[----:B------:R-:W-:-:S03]  /*1000*/  ISETP.NE.AND P0, PT, R24, -0xf, PT ;  /* 0xfffffff11800780c */ /* 0x000fc60003f05270 */
[----:B0-----:R-:W-:Y:S02]  /*1010*/  IMAD.X R15, RZ, RZ, R16, P1 ;  /* 0x000000ffff0f7224 */ /* 0x001fe400008e0610 */
[----:B------:R-:W-:-:S08]  /*1020*/  IMAD.MOV.U32 R14, RZ, RZ, R17 ;  /* 0x000000ffff0e7224 */ /* 0x000fd000078e0011 */
[----:B------:R-:W-:Y:S05]  /*1030*/  @P0 BRA `(.L_x_17) ;  /* 0xfffffffc00940947 */ /* 0x000fea000383ffff */
[----:B------:R-:W-:Y:S05]  /*1040*/  BSYNC.RECONVERGENT B2 ;  /* 0x0000000000027941 */ /* 0x000fea0003800200 */
.L_x_16:
[----:B------:R-:W-:-:S07]  /*1050*/  IMAD.MOV.U32 R27, RZ, RZ, R11 ;  /* 0x000000ffff1b7224 */ /* 0x000fce00078e000b */
.L_x_15:
[----:B------:R-:W-:Y:S05]  /*1060*/  BSYNC.RECONVERGENT B1 ;  /* 0x0000000000017941 */ /* 0x000fea0003800200 */
.L_x_14:
[----:B------:R-:W-:Y:S01]  /*1070*/  LOP3.LUT P0, R18, R8, 0x3f, RZ, 0xc0, !PT ;  /* 0x0000003f08127812 */ /* 0x000fe2000780c0ff */
[----:B------:R-:W-:-:S04]  /*1080*/  IMAD.IADD R10, R10, 0x1, R27 ;  /* 0x000000010a0a7824 */ /* 0x000fc800078e021b */
[----:B------:R-:W-:-:S05]  /*1090*/  IMAD.U32 R26, R10, 0x8, R1 ;  /* 0x000000080a1a7824 */ /* 0x000fca00078e0001 */
[----:B------:R0:W-:Y:S04]  /*10a0*/  STL.64 [R26+-0x78], R14 ;  /* 0xffff880e1a007387 */ /* 0x0001e80000100a00 */
[----:B------:R-:W2:Y:S04]  /*10b0*/  @P0 LDL.64 R24, [R1+0x8] ;  /* 0x0000080001180983 */ /* 0x000ea80000100a00 */
[----:B------:R-:W3:Y:S04]  /*10c0*/  LDL.64 R12, [R1+0x10] ;  /* 0x00001000010c7983 */ /* 0x000ee80000100a00 */
[----:B------:R-:W4:Y:S01]  /*10d0*/  LDL.64 R10, [R1+0x18] ;  /* 0x00001800010a7983 */ /* 0x000f220000100a00 */
[----:B------:R-:W-:Y:S01]  /*10e0*/  @P0 LOP3.LUT R8, R18, 0x3f, RZ, 0x3c, !PT ;  /* 0x0000003f12080812 */ /* 0x000fe200078e3cff */
[----:B------:R-:W-:Y:S01]  /*10f0*/  BSSY.RECONVERGENT B1, `(.L_x_18) ;  /* 0x0000034000017945 */ /* 0x000fe20003800200 */
[----:B--2---:R-:W-:-:S02]  /*1100*/  @P0 SHF.R.U64 R17, R24, 0x1, R25 ;  /* 0x0000000118110819 */ /* 0x004fc40000001219 */
[----:B------:R-:W-:Y:S02]  /*1110*/  @P0 SHF.R.U32.HI R19, RZ, 0x1, R25 ;  /* 0x00000001ff130819 */ /* 0x000fe40000011619 */
[C---:B---3--:R-:W-:Y:S02]  /*1120*/  @P0 SHF.L.U32 R25, R12.reuse, R18, RZ ;  /* 0x000000120c190219 */ /* 0x048fe400000006ff */
[----:B0-----:R-:W-:Y:S02]  /*1130*/  @P0 SHF.R.U64 R14, R17, R8, R19 ;  /* 0x00000008110e0219 */ /* 0x001fe40000001213 */
[--C-:B------:R-:W-:Y:S02]  /*1140*/  @P0 SHF.R.U32.HI R29, RZ, 0x1, R13.reuse ;  /* 0x00000001ff1d0819 */ /* 0x100fe4000001160d */
[C-C-:B------:R-:W-:Y:S02]  /*1150*/  @P0 SHF.R.U64 R27, R12.reuse, 0x1, R13.reuse ;  /* 0x000000010c1b0819 */ /* 0x140fe4000000120d */
[----:B------:R-:W-:-:S02]  /*1160*/  @P0 SHF.L.U64.HI R16, R12, R18, R13 ;  /* 0x000000120c100219 */ /* 0x000fc4000001020d */
[----:B------:R-:W-:Y:S02]  /*1170*/  @P0 SHF.R.U32.HI R15, RZ, R8, R19 ;  /* 0x00000008ff0f0219 */ /* 0x000fe40000011613 */
[----:B------:R-:W-:Y:S02]  /*1180*/  @P0 LOP3.LUT R12, R25, R14, RZ, 0xfc, !PT ;  /* 0x0000000e190c0212 */ /* 0x000fe400078efcff */
[----:B----4-:R-:W-:Y:S02]  /*1190*/  @P0 SHF.L.U32 R17, R10, R18, RZ ;  /* 0x000000120a110219 */ /* 0x010fe400000006ff */
[----:B------:R-:W-:Y:S01]  /*11a0*/  @P0 SHF.R.U64 R24, R27, R8, R29 ;  /* 0x000000081b180219 */ /* 0x000fe2000000121d */
[----:B------:R-:W-:Y:S01]  /*11b0*/  IMAD.SHL.U32 R14, R12, 0x4, RZ ;  /* 0x000000040c0e7824 */ /* 0x000fe200078e00ff */
[----:B------:R-:W-:Y:S02]  /*11c0*/  @P0 LOP3.LUT R13, R16, R15, RZ, 0xfc, !PT ;  /* 0x0000000f100d0212 */ /* 0x000fe400078efcff */
[----:B------:R-:W-:-:S02]  /*11d0*/  @P0 SHF.L.U64.HI R15, R10, R18, R11 ;  /* 0x000000120a0f0219 */ /* 0x000fc4000001020b */
[----:B------:R-:W-:Y:S02]  /*11e0*/  @P0 SHF.R.U32.HI R8, RZ, R8, R29 ;  /* 0x00000008ff080219 */ /* 0x000fe4000001161d */
[----:B------:R-:W-:Y:S02]  /*11f0*/  @P0 LOP3.LUT R10, R17, R24, RZ, 0xfc, !PT ;  /* 0x00000018110a0212 */ /* 0x000fe400078efcff */
[----:B------:R-:W-:Y:S02]  /*1200*/  SHF.L.U64.HI R12, R12, 0x2, R13 ;  /* 0x000000020c0c7819 */ /* 0x000fe4000001020d */
[----:B------:R-:W-:Y:S02]  /*1210*/  @P0 LOP3.LUT R11, R15, R8, RZ, 0xfc, !PT ;  /* 0x000000080f0b0212 */ /* 0x000fe400078efcff */
[----:B------:R-:W-:Y:S02]  /*1220*/  SHF.L.W.U32.HI R13, R13, 0x2, R10 ;  /* 0x000000020d0d7819 */ /* 0x000fe40000010e0a */
[----:B------:R-:W-:-:S02]  /*1230*/  IADD3 RZ, P0, PT, RZ, -R14, RZ ;  /* 0x8000000effff7210 */ /* 0x000fc40007f1e0ff */
[----:B------:R-:W-:Y:S02]  /*1240*/  LOP3.LUT R8, RZ, R12, RZ, 0x33, !PT ;  /* 0x0000000cff087212 */ /* 0x000fe400078e33ff */
[----:B------:R-:W-:Y:S02]  /*1250*/  SHF.L.W.U32.HI R10, R10, 0x2, R11 ;  /* 0x000000020a0a7819 */ /* 0x000fe40000010e0b */
[----:B------:R-:W-:Y:S02]  /*1260*/  LOP3.LUT R15, RZ, R13, RZ, 0x33, !PT ;  /* 0x0000000dff0f7212 */ /* 0x000fe400078e33ff */
[----:B------:R-:W-:Y:S02]  /*1270*/  IADD3.X R17, P0, PT, RZ, R8, RZ, P0, !PT ;  /* 0x00000008ff117210 */ /* 0x000fe4000071e4ff */
[----:B------:R-:W-:Y:S02]  /*1280*/  LOP3.LUT R8, RZ, R10, RZ, 0x33, !PT ;  /* 0x0000000aff087212 */ /* 0x000fe400078e33ff */
[----:B------:R-:W-:-:S02]  /*1290*/  IADD3.X R16, P1, PT, RZ, R15, RZ, P0, !PT ;  /* 0x0000000fff107210 */ /* 0x000fc4000073e4ff */
[----:B------:R-:W-:-:S03]  /*12a0*/  ISETP.GT.U32.AND P2, PT, R13, -0x1, PT ;  /* 0xffffffff0d00780c */ /* 0x000fc60003f44070 */
[----:B------:R-:W-:Y:S01]  /*12b0*/  IMAD.X R15, RZ, RZ, R8, P1 ;  /* 0x000000ffff0f7224 */ /* 0x000fe200008e0608 */
[----:B------:R-:W-:-:S04]  /*12c0*/  ISETP.GT.AND.EX P0, PT, R10, -0x1, PT, P2 ;  /* 0xffffffff0a00780c */ /* 0x000fc80003f04320 */
[----:B------:R-:W-:Y:S02]  /*12d0*/  SEL R8, R10, R15, P0 ;  /* 0x0000000f0a087207 */ /* 0x000fe40000000000 */
[----:B------:R-:W-:Y:S02]  /*12e0*/  SEL R19, R13, R16, P0 ;  /* 0x000000100d137207 */ /* 0x000fe40000000000 */
[----:B------:R-:W-:Y:S02]  /*12f0*/  ISETP.NE.U32.AND P1, PT, R8, RZ, PT ;  /* 0x000000ff0800720c */ /* 0x000fe40003f25070 */
[----:B------:R-:W-:Y:S02]  /*1300*/  SEL R17, R12, R17, P0 ;  /* 0x000000110c117207 */ /* 0x000fe40000000000 */
[----:B------:R-:W-:Y:S01]  /*1310*/  SEL R13, R19, R8, !P1 ;  /* 0x00000008130d7207 */ /* 0x000fe20004800000 */
[----:B------:R-:W-:-:S05]  /*1320*/  @!P0 IMAD.MOV R14, RZ, RZ, -R14 ;  /* 0x000000ffff0e8224 */ /* 0x000fca00078e0a0e */
[----:B------:R-:W0:Y:S02]  /*1330*/  FLO.U32 R13, R13 ;  /* 0x0000000d000d7300 */ /* 0x000e2400000e0000 */
[C---:B0-----:R-:W-:Y:S02]  /*1340*/  IADD3 R16, PT, PT, -R13.reuse, 0x1f, RZ ;  /* 0x0000001f0d107810 */ /* 0x041fe40007ffe1ff */
[----:B------:R-:W-:-:S03]  /*1350*/  IADD3 R15, PT, PT, -R13, 0x3f, RZ ;  /* 0x0000003f0d0f7810 */ /* 0x000fc60007ffe1ff */
[----:B------:R-:W-:-:S05]  /*1360*/  @P1 IMAD.MOV R15, RZ, RZ, R16 ;  /* 0x000000ffff0f1224 */ /* 0x000fca00078e0210 */
[----:B------:R-:W-:-:S13]  /*1370*/  ISETP.NE.AND P1, PT, R15, RZ, PT ;  /* 0x000000ff0f00720c */ /* 0x000fda0003f25270 */
[----:B------:R-:W-:Y:S05]  /*1380*/  @!P1 BRA `(.L_x_19) ;  /* 0x0000000000289947 */ /* 0x000fea0003800000 */
[C---:B------:R-:W-:Y:S02]  /*1390*/  LOP3.LUT R12, R15.reuse, 0x3f, RZ, 0xc0, !PT ;  /* 0x0000003f0f0c7812 */ /* 0x040fe400078ec0ff */
[--C-:B------:R-:W-:Y:S02]  /*13a0*/  SHF.R.U64 R14, R14, 0x1, R17.reuse ;  /* 0x000000010e0e7819 */ /* 0x100fe40000001211 */
[----:B------:R-:W-:Y:S02]  /*13b0*/  SHF.R.U32.HI R16, RZ, 0x1, R17 ;  /* 0x00000001ff107819 */ /* 0x000fe40000011611 */
[----:B------:R-:W-:Y:S02]  /*13c0*/  LOP3.LUT R13, R15, 0x3f, RZ, 0xc, !PT ;  /* 0x0000003f0f0d7812 */ /* 0x000fe400078e0cff */
[CC--:B------:R-:W-:Y:S02]  /*13d0*/  SHF.L.U64.HI R17, R19.reuse, R12.reuse, R8 ;  /* 0x0000000c13117219 */ /* 0x0c0fe40000010208 */
[----:B------:R-:W-:-:S02]  /*13e0*/  SHF.L.U32 R12, R19, R12, RZ ;  /* 0x0000000c130c7219 */ /* 0x000fc400000006ff */
[-CC-:B------:R-:W-:Y:S02]  /*13f0*/  SHF.R.U64 R19, R14, R13.reuse, R16.reuse ;  /* 0x0000000d0e137219 */ /* 0x180fe40000001210 */
[----:B------:R-:W-:Y:S02]  /*1400*/  SHF.R.U32.HI R8, RZ, R13, R16 ;  /* 0x0000000dff087219 */ /* 0x000fe40000011610 */
[----:B------:R-:W-:Y:S02]  /*1410*/  LOP3.LUT R19, R12, R19, RZ, 0xfc, !PT ;  /* 0x000000130c137212 */ /* 0x000fe400078efcff */
[----:B------:R-:W-:-:S07]  /*1420*/  LOP3.LUT R8, R17, R8, RZ, 0xfc, !PT ;  /* 0x0000000811087212 */ /* 0x000fce00078efcff */
.L_x_19:
[----:B------:R-:W-:Y:S05]  /*1430*/  BSYNC.RECONVERGENT B1 ;  /* 0x0000000000017941 */ /* 0x000fea0003800200 */
.L_x_18:
[----:B------:R-:W-:-:S04]  /*1440*/  IMAD.WIDE.U32 R16, R19, 0x2168c235, RZ ;  /* 0x2168c23513107825 */ /* 0x000fc800078e00ff */
[----:B------:R-:W-:Y:S01]  /*1450*/  IMAD.MOV.U32 R12, RZ, RZ, R17 ;  /* 0x000000ffff0c7224 */ /* 0x000fe200078e0011 */
[----:B------:R-:W-:Y:S01]  /*1460*/  IADD3 RZ, P1, PT, R16, R16, RZ ;  /* 0x0000001010ff7210 */ /* 0x000fe20007f3e0ff */
[----:B------:R-:W-:Y:S02]  /*1470*/  IMAD.MOV.U32 R13, RZ, RZ, RZ ;  /* 0x000000ffff0d7224 */ /* 0x000fe400078e00ff */
[----:B------:R-:W-:-:S04]  /*1480*/  IMAD.HI.U32 R14, R8, -0x36f0255e, RZ ;  /* 0xc90fdaa2080e7827 */ /* 0x000fc800078e00ff */
[----:B------:R-:W-:-:S04]  /*1490*/  IMAD.WIDE.U32 R12, R19, -0x36f0255e, R12 ;  /* 0xc90fdaa2130c7825 */ /* 0x000fc800078e000c */
[C---:B------:R-:W-:Y:S02]  /*14a0*/  IMAD R17, R8.reuse, -0x36f0255e, RZ ;  /* 0xc90fdaa208117824 */ /* 0x040fe400078e02ff */
[----:B------:R-:W-:-:S04]  /*14b0*/  IMAD.WIDE.U32 R12, P2, R8, 0x2168c235, R12 ;  /* 0x2168c235080c7825 */ /* 0x000fc8000784000c */
[----:B------:R-:W-:Y:S01]  /*14c0*/  IMAD.X R8, RZ, RZ, R14, P2 ;  /* 0x000000ffff087224 */ /* 0x000fe200010e060e */
[----:B------:R-:W-:Y:S02]  /*14d0*/  IADD3 R13, P2, PT, R17, R13, RZ ;  /* 0x0000000d110d7210 */ /* 0x000fe40007f5e0ff */
[----:B------:R-:W-:Y:S02]  /*14e0*/  IADD3.X RZ, P1, PT, R12, R12, RZ, P1, !PT ;  /* 0x0000000c0cff7210 */ /* 0x000fe40000f3e4ff */
[C---:B------:R-:W-:Y:S01]  /*14f0*/  ISETP.GT.U32.AND P3, PT, R13.reuse, RZ, PT ;  /* 0x000000ff0d00720c */ /* 0x040fe20003f64070 */
[----:B------:R-:W-:Y:S01]  /*1500*/  IMAD.X R8, RZ, RZ, R8, P2 ;  /* 0x000000ffff087224 */ /* 0x000fe200010e0608 */
[----:B------:R-:W-:-:S04]  /*1510*/  IADD3.X R12, P2, PT, R13, R13, RZ, P1, !PT ;  /* 0x0000000d0d0c7210 */ /* 0x000fc80000f5e4ff */
[C---:B------:R-:W-:Y:S01]  /*1520*/  ISETP.GT.AND.EX P1, PT, R8.reuse, RZ, PT, P3 ;  /* 0x000000ff0800720c */ /* 0x040fe20003f24330 */
[----:B------:R-:W-:-:S03]  /*1530*/  IMAD.X R17, R8, 0x1, R8, P2 ;  /* 0x0000000108117824 */ /* 0x000fc600010e0608 */
[----:B------:R-:W-:Y:S02]  /*1540*/  SEL R12, R12, R13, P1 ;  /* 0x0000000d0c0c7207 */ /* 0x000fe40000800000 */
[----:B------:R-:W-:Y:S02]  /*1550*/  SEL R13, R17, R8, P1 ;  /* 0x00000008110d7207 */ /* 0x000fe40000800000 */
[----:B------:R-:W-:Y:S02]  /*1560*/  IADD3 R16, P2, PT, R12, 0x1, RZ ;  /* 0x000000010c107810 */ /* 0x000fe40007f5e0ff */
[----:B------:R-:W-:Y:S02]  /*1570*/  SEL R8, RZ, 0xffffffff, !P1 ;  /* 0xffffffffff087807 */ /* 0x000fe40004800000 */
[----:B------:R-:W-:Y:S01]  /*1580*/  LOP3.LUT P1, R9, R9, 0x80000000, RZ, 0xc0, !PT ;  /* 0x8000000009097812 */ /* 0x000fe2000782c0ff */
[----:B------:R-:W-:Y:S02]  /*1590*/  IMAD.X R13, RZ, RZ, R13, P2 ;  /* 0x000000ffff0d7224 */ /* 0x000fe400010e060d */
[----:B------:R-:W-:Y:S01]  /*15a0*/  IMAD.IADD R8, R8, 0x1, -R15 ;  /* 0x0000000108087824 */ /* 0x000fe200078e0a0f */
[----:B------:R-:W-:-:S02]  /*15b0*/  SHF.R.U32.HI R15, RZ, 0x1e, R11 ;  /* 0x0000001eff0f7819 */ /* 0x000fc4000001160b */
[----:B------:R-:W-:Y:S01]  /*15c0*/  SHF.R.U64 R16, R16, 0xa, R13 ;  /* 0x0000000a10107819 */ /* 0x000fe2000000120d */
[----:B------:R-:W-:Y:S01]  /*15d0*/  IMAD.SHL.U32 R8, R8, 0x100000, RZ ;  /* 0x0010000008087824 */ /* 0x000fe200078e00ff */
[----:B------:R-:W-:Y:S02]  /*15e0*/  LEA.HI R10, R10, R15, RZ, 0x1 ;  /* 0x0000000f0a0a7211 */ /* 0x000fe400078f08ff */
[----:B------:R-:W-:Y:S02]  /*15f0*/  IADD3 R16, P2, PT, R16, 0x1, RZ ;  /* 0x0000000110107810 */ /* 0x000fe40007f5e0ff */
[----:B------:R-:W-:Y:S01]  /*1600*/  @!P0 LOP3.LUT R9, R9, 0x80000000, RZ, 0x3c, !PT ;  /* 0x8000000009098812 */ /* 0x000fe200078e3cff */
[----:B------:R-:W-:Y:S01]  /*1610*/  @P1 IMAD.MOV R10, RZ, RZ, -R10 ;  /* 0x000000ffff0a1224 */ /* 0x000fe200078e0a0a */
[----:B------:R-:W-:-:S04]  /*1620*/  LEA.HI.X R13, R13, RZ, RZ, 0x16, P2 ;  /* 0x000000ff0d0d7211 */ /* 0x000fc800010fb4ff */
[--C-:B------:R-:W-:Y:S02]  /*1630*/  SHF.R.U64 R16, R16, 0x1, R13.reuse ;  /* 0x0000000110107819 */ /* 0x100fe4000000120d */
[----:B------:R-:W-:Y:S02]  /*1640*/  SHF.R.U32.HI R11, RZ, 0x1, R13 ;  /* 0x00000001ff0b7819 */ /* 0x000fe4000001160d */
[----:B------:R-:W-:-:S04]  /*1650*/  IADD3 R16, P2, P3, RZ, RZ, R16 ;  /* 0x000000ffff107210 */ /* 0x000fc80007b5e010 */
[----:B------:R-:W-:-:S04]  /*1660*/  IADD3.X R8, PT, PT, R8, 0x3fe00000, R11, P2, P3 ;  /* 0x3fe0000008087810 */ /* 0x000fc800017e640b */
[----:B------:R-:W-:-:S07]  /*1670*/  LOP3.LUT R17, R8, R9, RZ, 0xfc, !PT ;  /* 0x0000000908117212 */ /* 0x000fce00078efcff */
.L_x_13:
[----:B------:R-:W-:Y:S02]  /*1680*/  IMAD.MOV.U32 R8, RZ, RZ, R2 ;  /* 0x000000ffff087224 */ /* 0x000fe400078e0002 */
[----:B------:R-:W-:-:S04]  /*1690*/  IMAD.MOV.U32 R9, RZ, RZ, 0x0 ;  /* 0x00000000ff097424 */ /* 0x000fc800078e00ff */
[----:B------:R-:W-:Y:S05]  /*16a0*/  RET.REL.NODEC R8 `(_Z21initialize_boundariesPfS_fiiii) ;  /* 0xffffffe808547950 */ /* 0x000fea0003c3ffff */
.L_x_20:
        /* <DEDUP_REMOVED lines=13> */
.L_x_22:


//--------------------- .nv.global.init           --------------------------
	.section	.nv.global.init,"aw",@progbits
	.align	16
.nv.global.init:
	.type		__cudart_sin_cos_coeffs,@object
	.size		__cudart_sin_cos_coeffs,(__cudart_i2opi_d - __cudart_sin_cos_coeffs)
__cudart_sin_cos_coeffs:
        /*0000*/ 	.byte	0x46, 0xd2, 0xb0, 0x2c, 0xf1, 0xe5, 0x5a, 0xbe, 0x92, 0xe3, 0xac, 0x69, 0xe3, 0x1d, 0xc7, 0x3e
        /*0010*/ 	.byte	0xa1, 0x62, 0xdb, 0x19, 0xa0, 0x01, 0x2a, 0xbf, 0x18, 0x08, 0x11, 0x11, 0x11, 0x11, 0x81, 0x3f
        /*0020*/ 	.byte	0x54, 0x55, 0x55, 0x55, 0x55, 0x55, 0xc5, 0xbf, 0x00, 0x00, 0x00, 0x00, 0x00, 0x00, 0x00, 0x00
        /*0030*/ 	.byte	0x00, 0x00, 0x00, 0x00, 0x00, 0x00, 0x00, 0x00, 0x64, 0x81, 0xfd, 0x20, 0x83, 0xff, 0xa8, 0xbd
        /*0040*/ 	.byte	0x28, 0x85, 0xef, 0xc1, 0xa7, 0xee, 0x21, 0x3e, 0xd9, 0xe6, 0x06, 0x8e, 0x4f, 0x7e, 0x92, 0xbe
        /*0050*/ 	.byte	0xe9, 0xbc, 0xdd, 0x19, 0xa0, 0x01, 0xfa, 0x3e, 0x47, 0x5d, 0xc1, 0x16, 0x6c, 0xc1, 0x56, 0xbf
        /*0060*/ 	.byte	0x51, 0x55, 0x55, 0x55, 0x55, 0x55, 0xa5, 0x3f, 0x00, 0x00, 0x00, 0x00, 0x00, 0x00, 0xe0, 0xbf
        /*0070*/ 	.byte	0x00, 0x00, 0x00, 0x00, 0x00, 0x00, 0xf0, 0x3f, 0x00, 0x00, 0x00, 0x00, 0x00, 0x00, 0x00, 0x00
	.type		__cudart_i2opi_d,@object
	.size		__cudart_i2opi_d,(.L_0 - __cudart_i2opi_d)
__cudart_i2opi_d:
        /* <DEDUP_REMOVED lines=9> */
.L_0:


//--------------------- .nv.shared.reserved.0     --------------------------
	.section	.nv.shared.reserved.0,"aw",@nobits
	.weak		__nv_reservedSMEM_offset_0_alias
	.size		__nv_reservedSMEM_offset_0_alias, 0, 64
	.other		__nv_reservedSMEM_offset_0_alias,@"STO_CUDA_RESERVED_SHARED STV_DEFAULT"
__nv_reservedSMEM_offset_0_alias:
	.zero		0
	.zero		64


//--------------------- .nv.constant0._Z13jacobi_kernelILi32ELi32EEvPfPKfS0_iiiS0_iS0_i --------------------------
	.section	.nv.constant0._Z13jacobi_kernelILi32ELi32EEvPfPKfS0_iiiS0_iS0_i,"a",@progbits
	.sectionflags	@""
	.align	4
.nv.constant0._Z13jacobi_kernelILi32ELi32EEvPfPKfS0_iiiS0_iS0_i:
	.zero		964


//--------------------- .nv.constant0._Z21initialize_boundariesPfS_fiiii --------------------------
	.section	.nv.constant0._Z21initialize_boundariesPfS_fiiii,"a",@progbits
	.sectionflags	@""
	.align	4
.nv.constant0._Z21initialize_boundariesPfS_fiiii:
	.zero		932


//--------------------- SYMBOLS --------------------------

	.type		.nv.reservedSmem.offset0,@object
	.size		.nv.reservedSmem.offset0,0x4
